//
// Generated by NVIDIA NVVM Compiler
//
// Compiler Build ID: CL-36424714
// Cuda compilation tools, release 13.0, V13.0.88
// Based on NVVM 20.0.0
//

.version 9.0
.target sm_100
.address_size 64

	// .globl	_Z13dot_wmma16x16P6__halfS0_Pf

.visible .entry _Z13dot_wmma16x16P6__halfS0_Pf(
	.param .u64 .ptr .align 1 _Z13dot_wmma16x16P6__halfS0_Pf_param_0,
	.param .u64 .ptr .align 1 _Z13dot_wmma16x16P6__halfS0_Pf_param_1,
	.param .u64 .ptr .align 1 _Z13dot_wmma16x16P6__halfS0_Pf_param_2
)
{
	.reg .b32 	%r<18>;
	.reg .b32 	%f<10>;
	.reg .b64 	%rd<7>;

	ld.param.u64 	%rd1, [_Z13dot_wmma16x16P6__halfS0_Pf_param_0];
	ld.param.u64 	%rd2, [_Z13dot_wmma16x16P6__halfS0_Pf_param_1];
	ld.param.u64 	%rd3, [_Z13dot_wmma16x16P6__halfS0_Pf_param_2];
	cvta.to.global.u64 	%rd4, %rd2;
	cvta.to.global.u64 	%rd5, %rd1;
	mov.b32 	%r1, 16;
	wmma.load.a.sync.aligned.row.m16n16k16.global.f16 	{%r2, %r3, %r4, %r5, %r6, %r7, %r8, %r9}, [%rd5], %r1;
	wmma.load.b.sync.aligned.row.m16n16k16.global.f16 	{%r10, %r11, %r12, %r13, %r14, %r15, %r16, %r17}, [%rd4], %r1;
	cvta.to.global.u64 	%rd6, %rd3;
	mov.f32 	%f1, 0f00000000;
	wmma.mma.sync.aligned.row.row.m16n16k16.f32.f32 {%f2, %f3, %f4, %f5, %f6, %f7, %f8, %f9}, {%r2, %r3, %r4, %r5, %r6, %r7, %r8, %r9}, {%r10, %r11, %r12, %r13, %r14, %r15, %r16, %r17}, {%f1, %f1, %f1, %f1, %f1, %f1, %f1, %f1};
	wmma.store.d.sync.aligned.row.m16n16k16.global.f32 	[%rd6], {%f2, %f3, %f4, %f5, %f6, %f7, %f8, %f9}, %r1;
	ret;

}
	// .globl	_Z7mat_subPfS_S_j
.visible .entry _Z7mat_subPfS_S_j(
	.param .u64 .ptr .align 1 _Z7mat_subPfS_S_j_param_0,
	.param .u64 .ptr .align 1 _Z7mat_subPfS_S_j_param_1,
	.param .u64 .ptr .align 1 _Z7mat_subPfS_S_j_param_2,
	.param .u32 _Z7mat_subPfS_S_j_param_3
)
{
	.reg .pred 	%p<2>;
	.reg .b32 	%r<6>;
	.reg .b32 	%f<4>;
	.reg .b64 	%rd<11>;

	ld.param.u64 	%rd1, [_Z7mat_subPfS_S_j_param_0];
	ld.param.u64 	%rd2, [_Z7mat_subPfS_S_j_param_1];
	ld.param.u64 	%rd3, [_Z7mat_subPfS_S_j_param_2];
	ld.param.u32 	%r2, [_Z7mat_subPfS_S_j_param_3];
	mov.u32 	%r3, %tid.x;
	mov.u32 	%r4, %ntid.x;
	mov.u32 	%r5, %ctaid.x;
	mad.lo.s32 	%r1, %r4, %r5, %r3;
	setp.ge.u32 	%p1, %r1, %r2;
	@%p1 bra 	$L__BB1_2;
	cvta.to.global.u64 	%rd4, %rd1;
	cvta.to.global.u64 	%rd5, %rd2;
	cvta.to.global.u64 	%rd6, %rd3;
	mul.wide.u32 	%rd7, %r1, 4;
	add.s64 	%rd8, %rd4, %rd7;
	ld.global.f32 	%f1, [%rd8];
	add.s64 	%rd9, %rd5, %rd7;
	ld.global.f32 	%f2, [%rd9];
	sub.f32 	%f3, %f1, %f2;
	add.s64 	%rd10, %rd6, %rd7;
	st.global.f32 	[%rd10], %f3;
$L__BB1_2:
	ret;

}
	// .globl	_Z7mat_addPfS_S_j
.visible .entry _Z7mat_addPfS_S_j(
	.param .u64 .ptr .align 1 _Z7mat_addPfS_S_j_param_0,
	.param .u64 .ptr .align 1 _Z7mat_addPfS_S_j_param_1,
	.param .u64 .ptr .align 1 _Z7mat_addPfS_S_j_param_2,
	.param .u32 _Z7mat_addPfS_S_j_param_3
)
{
	.reg .pred 	%p<2>;
	.reg .b32 	%r<6>;
	.reg .b32 	%f<4>;
	.reg .b64 	%rd<11>;

	ld.param.u64 	%rd1, [_Z7mat_addPfS_S_j_param_0];
	ld.param.u64 	%rd2, [_Z7mat_addPfS_S_j_param_1];
	ld.param.u64 	%rd3, [_Z7mat_addPfS_S_j_param_2];
	ld.param.u32 	%r2, [_Z7mat_addPfS_S_j_param_3];
	mov.u32 	%r3, %tid.x;
	mov.u32 	%r4, %ntid.x;
	mov.u32 	%r5, %ctaid.x;
	mad.lo.s32 	%r1, %r4, %r5, %r3;
	setp.ge.u32 	%p1, %r1, %r2;
	@%p1 bra 	$L__BB2_2;
	cvta.to.global.u64 	%rd4, %rd1;
	cvta.to.global.u64 	%rd5, %rd2;
	cvta.to.global.u64 	%rd6, %rd3;
	mul.wide.u32 	%rd7, %r1, 4;
	add.s64 	%rd8, %rd4, %rd7;
	ld.global.f32 	%f1, [%rd8];
	add.s64 	%rd9, %rd5, %rd7;
	ld.global.f32 	%f2, [%rd9];
	add.f32 	%f3, %f1, %f2;
	add.s64 	%rd10, %rd6, %rd7;
	st.global.f32 	[%rd10], %f3;
$L__BB2_2:
	ret;

}
	// .globl	_Z9fill_zeroP6__halfS0_Pf
.visible .entry _Z9fill_zeroP6__halfS0_Pf(
	.param .u64 .ptr .align 1 _Z9fill_zeroP6__halfS0_Pf_param_0,
	.param .u64 .ptr .align 1 _Z9fill_zeroP6__halfS0_Pf_param_1,
	.param .u64 .ptr .align 1 _Z9fill_zeroP6__halfS0_Pf_param_2
)
{
	.reg .pred 	%p<2>;
	.reg .b16 	%rs<2>;
	.reg .b32 	%r<14>;
	.reg .b32 	%f<2>;
	.reg .b64 	%rd<12>;

	ld.param.u64 	%rd1, [_Z9fill_zeroP6__halfS0_Pf_param_0];
	ld.param.u64 	%rd2, [_Z9fill_zeroP6__halfS0_Pf_param_1];
	ld.param.u64 	%rd3, [_Z9fill_zeroP6__halfS0_Pf_param_2];
	mov.u32 	%r3, %tid.x;
	mov.u32 	%r4, %ctaid.x;
	mov.u32 	%r5, %ntid.x;
	mad.lo.s32 	%r1, %r4, %r5, %r3;
	mov.u32 	%r6, %tid.y;
	mov.u32 	%r7, %ctaid.y;
	mov.u32 	%r8, %ntid.y;
	mad.lo.s32 	%r9, %r7, %r8, %r6;
	max.u32 	%r10, %r1, %r9;
	setp.gt.u32 	%p1, %r10, 15;
	@%p1 bra 	$L__BB3_2;
	cvta.to.global.u64 	%rd4, %rd1;
	cvta.to.global.u64 	%rd5, %rd2;
	cvta.to.global.u64 	%rd6, %rd3;
	mov.f32 	%f1, 0f00000000;
	// begin inline asm
	{  cvt.rn.f16.f32 %rs1, %f1;}

	// end inline asm
	shl.b32 	%r11, %r1, 4;
	add.s32 	%r12, %r11, %r9;
	mul.wide.u32 	%rd7, %r12, 2;
	add.s64 	%rd8, %rd4, %rd7;
	st.global.u16 	[%rd8], %rs1;
	add.s64 	%rd9, %rd5, %rd7;
	st.global.u16 	[%rd9], %rs1;
	mul.wide.u32 	%rd10, %r12, 4;
	add.s64 	%rd11, %rd6, %rd10;
	mov.b32 	%r13, 0;
	st.global.u32 	[%rd11], %r13;
$L__BB3_2:
	ret;

}
	// .globl	_Z14compose_matrixP6__halfS0_P7double2S2_
.visible .entry _Z14compose_matrixP6__halfS0_P7double2S2_(
	.param .u64 .ptr .align 1 _Z14compose_matrixP6__halfS0_P7double2S2__param_0,
	.param .u64 .ptr .align 1 _Z14compose_matrixP6__halfS0_P7double2S2__param_1,
	.param .u64 .ptr .align 1 _Z14compose_matrixP6__halfS0_P7double2S2__param_2,
	.param .u64 .ptr .align 1 _Z14compose_matrixP6__halfS0_P7double2S2__param_3
)
{
	.reg .pred 	%p<6>;
	.reg .b16 	%rs<49>;
	.reg .b32 	%r<5>;
	.reg .b32 	%f<49>;
	.reg .b64 	%rd<9>;
	.reg .b64 	%fd<49>;

	ld.param.u64 	%rd5, [_Z14compose_matrixP6__halfS0_P7double2S2__param_0];
	ld.param.u64 	%rd6, [_Z14compose_matrixP6__halfS0_P7double2S2__param_1];
	ld.param.u64 	%rd7, [_Z14compose_matrixP6__halfS0_P7double2S2__param_2];
	ld.param.u64 	%rd8, [_Z14compose_matrixP6__halfS0_P7double2S2__param_3];
	cvta.to.global.u64 	%rd1, %rd6;
	cvta.to.global.u64 	%rd2, %rd8;
	cvta.to.global.u64 	%rd3, %rd5;
	cvta.to.global.u64 	%rd4, %rd7;
	mov.u32 	%r2, %tid.x;
	mov.u32 	%r3, %ctaid.x;
	mov.u32 	%r4, %ntid.x;
	mad.lo.s32 	%r1, %r3, %r4, %r2;
	setp.gt.s32 	%p1, %r1, 101;
	@%p1 bra 	$L__BB4_4;
	setp.eq.s32 	%p4, %r1, 0;
	@%p4 bra 	$L__BB4_7;
	setp.eq.s32 	%p5, %r1, 51;
	@%p5 bra 	$L__BB4_3;
	bra.uni 	$L__BB4_9;
$L__BB4_3:
	ld.global.f64 	%fd25, [%rd4+8];
	cvt.rn.f32.f64 	%f25, %fd25;
	// begin inline asm
	{  cvt.rn.f16.f32 %rs25, %f25;}

	// end inline asm
	st.global.u16 	[%rd3+102], %rs25;
	ld.global.f64 	%fd26, [%rd4+24];
	cvt.rn.f32.f64 	%f26, %fd26;
	// begin inline asm
	{  cvt.rn.f16.f32 %rs26, %f26;}

	// end inline asm
	st.global.u16 	[%rd3+104], %rs26;
	ld.global.f64 	%fd27, [%rd4+40];
	cvt.rn.f32.f64 	%f27, %fd27;
	// begin inline asm
	{  cvt.rn.f16.f32 %rs27, %f27;}

	// end inline asm
	st.global.u16 	[%rd3+106], %rs27;
	ld.global.f64 	%fd28, [%rd4+56];
	cvt.rn.f32.f64 	%f28, %fd28;
	// begin inline asm
	{  cvt.rn.f16.f32 %rs28, %f28;}

	// end inline asm
	st.global.u16 	[%rd3+134], %rs28;
	ld.global.f64 	%fd29, [%rd4+72];
	cvt.rn.f32.f64 	%f29, %fd29;
	// begin inline asm
	{  cvt.rn.f16.f32 %rs29, %f29;}

	// end inline asm
	st.global.u16 	[%rd3+136], %rs29;
	ld.global.f64 	%fd30, [%rd4+88];
	cvt.rn.f32.f64 	%f30, %fd30;
	// begin inline asm
	{  cvt.rn.f16.f32 %rs30, %f30;}

	// end inline asm
	st.global.u16 	[%rd3+138], %rs30;
	ld.global.f64 	%fd31, [%rd4+104];
	cvt.rn.f32.f64 	%f31, %fd31;
	// begin inline asm
	{  cvt.rn.f16.f32 %rs31, %f31;}

	// end inline asm
	st.global.u16 	[%rd3+166], %rs31;
	ld.global.f64 	%fd32, [%rd4+120];
	cvt.rn.f32.f64 	%f32, %fd32;
	// begin inline asm
	{  cvt.rn.f16.f32 %rs32, %f32;}

	// end inline asm
	st.global.u16 	[%rd3+168], %rs32;
	ld.global.f64 	%fd33, [%rd4+136];
	cvt.rn.f32.f64 	%f33, %fd33;
	// begin inline asm
	{  cvt.rn.f16.f32 %rs33, %f33;}

	// end inline asm
	st.global.u16 	[%rd3+170], %rs33;
	ld.global.f64 	%fd34, [%rd2+8];
	cvt.rn.f32.f64 	%f34, %fd34;
	// begin inline asm
	{  cvt.rn.f16.f32 %rs34, %f34;}

	// end inline asm
	st.global.u16 	[%rd1+102], %rs34;
	ld.global.f64 	%fd35, [%rd2+24];
	cvt.rn.f32.f64 	%f35, %fd35;
	// begin inline asm
	{  cvt.rn.f16.f32 %rs35, %f35;}

	// end inline asm
	st.global.u16 	[%rd1+134], %rs35;
	ld.global.f64 	%fd36, [%rd2+40];
	cvt.rn.f32.f64 	%f36, %fd36;
	// begin inline asm
	{  cvt.rn.f16.f32 %rs36, %f36;}

	// end inline asm
	st.global.u16 	[%rd1+166], %rs36;
	bra.uni 	$L__BB4_9;
$L__BB4_4:
	setp.eq.s32 	%p2, %r1, 102;
	@%p2 bra 	$L__BB4_8;
	setp.eq.s32 	%p3, %r1, 153;
	@%p3 bra 	$L__BB4_6;
	bra.uni 	$L__BB4_9;
$L__BB4_6:
	ld.global.f64 	%fd1, [%rd4+8];
	cvt.rn.f32.f64 	%f1, %fd1;
	// begin inline asm
	{  cvt.rn.f16.f32 %rs1, %f1;}

	// end inline asm
	st.global.u16 	[%rd3+306], %rs1;
	ld.global.f64 	%fd2, [%rd4+24];
	cvt.rn.f32.f64 	%f2, %fd2;
	// begin inline asm
	{  cvt.rn.f16.f32 %rs2, %f2;}

	// end inline asm
	st.global.u16 	[%rd3+308], %rs2;
	ld.global.f64 	%fd3, [%rd4+40];
	cvt.rn.f32.f64 	%f3, %fd3;
	// begin inline asm
	{  cvt.rn.f16.f32 %rs3, %f3;}

	// end inline asm
	st.global.u16 	[%rd3+310], %rs3;
	ld.global.f64 	%fd4, [%rd4+56];
	cvt.rn.f32.f64 	%f4, %fd4;
	// begin inline asm
	{  cvt.rn.f16.f32 %rs4, %f4;}

	// end inline asm
	st.global.u16 	[%rd3+338], %rs4;
	ld.global.f64 	%fd5, [%rd4+72];
	cvt.rn.f32.f64 	%f5, %fd5;
	// begin inline asm
	{  cvt.rn.f16.f32 %rs5, %f5;}

	// end inline asm
	st.global.u16 	[%rd3+340], %rs5;
	ld.global.f64 	%fd6, [%rd4+88];
	cvt.rn.f32.f64 	%f6, %fd6;
	// begin inline asm
	{  cvt.rn.f16.f32 %rs6, %f6;}

	// end inline asm
	st.global.u16 	[%rd3+342], %rs6;
	ld.global.f64 	%fd7, [%rd4+104];
	cvt.rn.f32.f64 	%f7, %fd7;
	// begin inline asm
	{  cvt.rn.f16.f32 %rs7, %f7;}

	// end inline asm
	st.global.u16 	[%rd3+370], %rs7;
	ld.global.f64 	%fd8, [%rd4+120];
	cvt.rn.f32.f64 	%f8, %fd8;
	// begin inline asm
	{  cvt.rn.f16.f32 %rs8, %f8;}

	// end inline asm
	st.global.u16 	[%rd3+372], %rs8;
	ld.global.f64 	%fd9, [%rd4+136];
	cvt.rn.f32.f64 	%f9, %fd9;
	// begin inline asm
	{  cvt.rn.f16.f32 %rs9, %f9;}

	// end inline asm
	st.global.u16 	[%rd3+374], %rs9;
	ld.global.f64 	%fd10, [%rd2+8];
	cvt.rn.f32.f64 	%f10, %fd10;
	// begin inline asm
	{  cvt.rn.f16.f32 %rs10, %f10;}

	// end inline asm
	st.global.u16 	[%rd1+306], %rs10;
	ld.global.f64 	%fd11, [%rd2+24];
	cvt.rn.f32.f64 	%f11, %fd11;
	// begin inline asm
	{  cvt.rn.f16.f32 %rs11, %f11;}

	// end inline asm
	st.global.u16 	[%rd1+338], %rs11;
	ld.global.f64 	%fd12, [%rd2+40];
	cvt.rn.f32.f64 	%f12, %fd12;
	// begin inline asm
	{  cvt.rn.f16.f32 %rs12, %f12;}

	// end inline asm
	st.global.u16 	[%rd1+370], %rs12;
	bra.uni 	$L__BB4_9;
$L__BB4_7:
	ld.global.f64 	%fd37, [%rd4];
	cvt.rn.f32.f64 	%f37, %fd37;
	// begin inline asm
	{  cvt.rn.f16.f32 %rs37, %f37;}

	// end inline asm
	st.global.u16 	[%rd3], %rs37;
	ld.global.f64 	%fd38, [%rd4+16];
	cvt.rn.f32.f64 	%f38, %fd38;
	// begin inline asm
	{  cvt.rn.f16.f32 %rs38, %f38;}

	// end inline asm
	st.global.u16 	[%rd3+2], %rs38;
	ld.global.f64 	%fd39, [%rd4+32];
	cvt.rn.f32.f64 	%f39, %fd39;
	// begin inline asm
	{  cvt.rn.f16.f32 %rs39, %f39;}

	// end inline asm
	st.global.u16 	[%rd3+4], %rs39;
	ld.global.f64 	%fd40, [%rd4+48];
	cvt.rn.f32.f64 	%f40, %fd40;
	// begin inline asm
	{  cvt.rn.f16.f32 %rs40, %f40;}

	// end inline asm
	st.global.u16 	[%rd3+32], %rs40;
	ld.global.f64 	%fd41, [%rd4+64];
	cvt.rn.f32.f64 	%f41, %fd41;
	// begin inline asm
	{  cvt.rn.f16.f32 %rs41, %f41;}

	// end inline asm
	st.global.u16 	[%rd3+34], %rs41;
	ld.global.f64 	%fd42, [%rd4+80];
	cvt.rn.f32.f64 	%f42, %fd42;
	// begin inline asm
	{  cvt.rn.f16.f32 %rs42, %f42;}

	// end inline asm
	st.global.u16 	[%rd3+36], %rs42;
	ld.global.f64 	%fd43, [%rd4+96];
	cvt.rn.f32.f64 	%f43, %fd43;
	// begin inline asm
	{  cvt.rn.f16.f32 %rs43, %f43;}

	// end inline asm
	st.global.u16 	[%rd3+64], %rs43;
	ld.global.f64 	%fd44, [%rd4+112];
	cvt.rn.f32.f64 	%f44, %fd44;
	// begin inline asm
	{  cvt.rn.f16.f32 %rs44, %f44;}

	// end inline asm
	st.global.u16 	[%rd3+66], %rs44;
	ld.global.f64 	%fd45, [%rd4+128];
	cvt.rn.f32.f64 	%f45, %fd45;
	// begin inline asm
	{  cvt.rn.f16.f32 %rs45, %f45;}

	// end inline asm
	st.global.u16 	[%rd3+68], %rs45;
	ld.global.f64 	%fd46, [%rd2];
	cvt.rn.f32.f64 	%f46, %fd46;
	// begin inline asm
	{  cvt.rn.f16.f32 %rs46, %f46;}

	// end inline asm
	st.global.u16 	[%rd1], %rs46;
	ld.global.f64 	%fd47, [%rd2+16];
	cvt.rn.f32.f64 	%f47, %fd47;
	// begin inline asm
	{  cvt.rn.f16.f32 %rs47, %f47;}

	// end inline asm
	st.global.u16 	[%rd1+32], %rs47;
	ld.global.f64 	%fd48, [%rd2+32];
	cvt.rn.f32.f64 	%f48, %fd48;
	// begin inline asm
	{  cvt.rn.f16.f32 %rs48, %f48;}

	// end inline asm
	st.global.u16 	[%rd1+64], %rs48;
	bra.uni 	$L__BB4_9;
$L__BB4_8:
	ld.global.f64 	%fd13, [%rd4];
	cvt.rn.f32.f64 	%f13, %fd13;
	// begin inline asm
	{  cvt.rn.f16.f32 %rs13, %f13;}

	// end inline asm
	st.global.u16 	[%rd3+204], %rs13;
	ld.global.f64 	%fd14, [%rd4+16];
	cvt.rn.f32.f64 	%f14, %fd14;
	// begin inline asm
	{  cvt.rn.f16.f32 %rs14, %f14;}

	// end inline asm
	st.global.u16 	[%rd3+206], %rs14;
	ld.global.f64 	%fd15, [%rd4+32];
	cvt.rn.f32.f64 	%f15, %fd15;
	// begin inline asm
	{  cvt.rn.f16.f32 %rs15, %f15;}

	// end inline asm
	st.global.u16 	[%rd3+208], %rs15;
	ld.global.f64 	%fd16, [%rd4+48];
	cvt.rn.f32.f64 	%f16, %fd16;
	// begin inline asm
	{  cvt.rn.f16.f32 %rs16, %f16;}

	// end inline asm
	st.global.u16 	[%rd3+236], %rs16;
	ld.global.f64 	%fd17, [%rd4+64];
	cvt.rn.f32.f64 	%f17, %fd17;
	// begin inline asm
	{  cvt.rn.f16.f32 %rs17, %f17;}

	// end inline asm
	st.global.u16 	[%rd3+238], %rs17;
	ld.global.f64 	%fd18, [%rd4+80];
	cvt.rn.f32.f64 	%f18, %fd18;
	// begin inline asm
	{  cvt.rn.f16.f32 %rs18, %f18;}

	// end inline asm
	st.global.u16 	[%rd3+240], %rs18;
	ld.global.f64 	%fd19, [%rd4+96];
	cvt.rn.f32.f64 	%f19, %fd19;
	// begin inline asm
	{  cvt.rn.f16.f32 %rs19, %f19;}

	// end inline asm
	st.global.u16 	[%rd3+268], %rs19;
	ld.global.f64 	%fd20, [%rd4+112];
	cvt.rn.f32.f64 	%f20, %fd20;
	// begin inline asm
	{  cvt.rn.f16.f32 %rs20, %f20;}

	// end inline asm
	st.global.u16 	[%rd3+270], %rs20;
	ld.global.f64 	%fd21, [%rd4+128];
	cvt.rn.f32.f64 	%f21, %fd21;
	// begin inline asm
	{  cvt.rn.f16.f32 %rs21, %f21;}

	// end inline asm
	st.global.u16 	[%rd3+272], %rs21;
	ld.global.f64 	%fd22, [%rd2];
	cvt.rn.f32.f64 	%f22, %fd22;
	// begin inline asm
	{  cvt.rn.f16.f32 %rs22, %f22;}

	// end inline asm
	st.global.u16 	[%rd1+204], %rs22;
	ld.global.f64 	%fd23, [%rd2+16];
	cvt.rn.f32.f64 	%f23, %fd23;
	// begin inline asm
	{  cvt.rn.f16.f32 %rs23, %f23;}

	// end inline asm
	st.global.u16 	[%rd1+236], %rs23;
	ld.global.f64 	%fd24, [%rd2+32];
	cvt.rn.f32.f64 	%f24, %fd24;
	// begin inline asm
	{  cvt.rn.f16.f32 %rs24, %f24;}

	// end inline asm
	st.global.u16 	[%rd1+268], %rs24;
$L__BB4_9:
	ret;

}
	// .globl	_Z11isolate_vecPfS_S_S_S_
.visible .entry _Z11isolate_vecPfS_S_S_S_(
	.param .u64 .ptr .align 1 _Z11isolate_vecPfS_S_S_S__param_0,
	.param .u64 .ptr .align 1 _Z11isolate_vecPfS_S_S_S__param_1,
	.param .u64 .ptr .align 1 _Z11isolate_vecPfS_S_S_S__param_2,
	.param .u64 .ptr .align 1 _Z11isolate_vecPfS_S_S_S__param_3,
	.param .u64 .ptr .align 1 _Z11isolate_vecPfS_S_S_S__param_4
)
{
	.reg .pred 	%p<6>;
	.reg .b32 	%r<5>;
	.reg .b32 	%f<13>;
	.reg .b64 	%rd<11>;

	ld.param.u64 	%rd6, [_Z11isolate_vecPfS_S_S_S__param_0];
	ld.param.u64 	%rd2, [_Z11isolate_vecPfS_S_S_S__param_1];
	ld.param.u64 	%rd3, [_Z11isolate_vecPfS_S_S_S__param_2];
	ld.param.u64 	%rd4, [_Z11isolate_vecPfS_S_S_S__param_3];
	ld.param.u64 	%rd5, [_Z11isolate_vecPfS_S_S_S__param_4];
	cvta.to.global.u64 	%rd1, %rd6;
	mov.u32 	%r2, %tid.x;
	mov.u32 	%r3, %ctaid.x;
	mov.u32 	%r4, %ntid.x;
	mad.lo.s32 	%r1, %r3, %r4, %r2;
	setp.gt.s32 	%p1, %r1, 101;
	@%p1 bra 	$L__BB5_4;
	setp.eq.s32 	%p4, %r1, 0;
	@%p4 bra 	$L__BB5_7;
	setp.eq.s32 	%p5, %r1, 51;
	@%p5 bra 	$L__BB5_3;
	bra.uni 	$L__BB5_9;
$L__BB5_3:
	cvta.to.global.u64 	%rd9, %rd3;
	ld.global.f32 	%f7, [%rd1+204];
	st.global.f32 	[%rd9], %f7;
	ld.global.f32 	%f8, [%rd1+268];
	st.global.f32 	[%rd9+4], %f8;
	ld.global.f32 	%f9, [%rd1+332];
	st.global.f32 	[%rd9+8], %f9;
	bra.uni 	$L__BB5_9;
$L__BB5_4:
	setp.eq.s32 	%p2, %r1, 102;
	@%p2 bra 	$L__BB5_8;
	setp.eq.s32 	%p3, %r1, 153;
	@%p3 bra 	$L__BB5_6;
	bra.uni 	$L__BB5_9;
$L__BB5_6:
	cvta.to.global.u64 	%rd7, %rd5;
	ld.global.f32 	%f1, [%rd1+612];
	st.global.f32 	[%rd7], %f1;
	ld.global.f32 	%f2, [%rd1+676];
	st.global.f32 	[%rd7+4], %f2;
	ld.global.f32 	%f3, [%rd1+740];
	st.global.f32 	[%rd7+8], %f3;
	bra.uni 	$L__BB5_9;
$L__BB5_7:
	cvta.to.global.u64 	%rd10, %rd2;
	ld.global.f32 	%f10, [%rd1];
	st.global.f32 	[%rd10], %f10;
	ld.global.f32 	%f11, [%rd1+64];
	st.global.f32 	[%rd10+4], %f11;
	ld.global.f32 	%f12, [%rd1+128];
	st.global.f32 	[%rd10+8], %f12;
	bra.uni 	$L__BB5_9;
$L__BB5_8:
	cvta.to.global.u64 	%rd8, %rd4;
	ld.global.f32 	%f4, [%rd1+408];
	st.global.f32 	[%rd8], %f4;
	ld.global.f32 	%f5, [%rd1+472];
	st.global.f32 	[%rd8+4], %f5;
	ld.global.f32 	%f6, [%rd1+536];
	st.global.f32 	[%rd8+8], %f6;
$L__BB5_9:
	ret;

}
	// .globl	_Z11add_sub_vecPfS_S_S_S_S_
.visible .entry _Z11add_sub_vecPfS_S_S_S_S_(
	.param .u64 .ptr .align 1 _Z11add_sub_vecPfS_S_S_S_S__param_0,
	.param .u64 .ptr .align 1 _Z11add_sub_vecPfS_S_S_S_S__param_1,
	.param .u64 .ptr .align 1 _Z11add_sub_vecPfS_S_S_S_S__param_2,
	.param .u64 .ptr .align 1 _Z11add_sub_vecPfS_S_S_S_S__param_3,
	.param .u64 .ptr .align 1 _Z11add_sub_vecPfS_S_S_S_S__param_4,
	.param .u64 .ptr .align 1 _Z11add_sub_vecPfS_S_S_S_S__param_5
)
{
	.reg .pred 	%p<2>;
	.reg .b32 	%r<5>;
	.reg .b32 	%f<7>;
	.reg .b64 	%rd<20>;

	ld.param.u64 	%rd1, [_Z11add_sub_vecPfS_S_S_S_S__param_0];
	ld.param.u64 	%rd2, [_Z11add_sub_vecPfS_S_S_S_S__param_1];
	ld.param.u64 	%rd3, [_Z11add_sub_vecPfS_S_S_S_S__param_2];
	ld.param.u64 	%rd4, [_Z11add_sub_vecPfS_S_S_S_S__param_3];
	ld.param.u64 	%rd5, [_Z11add_sub_vecPfS_S_S_S_S__param_4];
	ld.param.u64 	%rd6, [_Z11add_sub_vecPfS_S_S_S_S__param_5];
	mov.u32 	%r2, %tid.x;
	mov.u32 	%r3, %ctaid.x;
	mov.u32 	%r4, %ntid.x;
	mad.lo.s32 	%r1, %r3, %r4, %r2;
	setp.gt.u32 	%p1, %r1, 2;
	@%p1 bra 	$L__BB6_2;
	cvta.to.global.u64 	%rd7, %rd1;
	cvta.to.global.u64 	%rd8, %rd2;
	cvta.to.global.u64 	%rd9, %rd5;
	cvta.to.global.u64 	%rd10, %rd3;
	cvta.to.global.u64 	%rd11, %rd4;
	cvta.to.global.u64 	%rd12, %rd6;
	mul.wide.u32 	%rd13, %r1, 4;
	add.s64 	%rd14, %rd7, %rd13;
	ld.global.f32 	%f1, [%rd14];
	add.s64 	%rd15, %rd8, %rd13;
	ld.global.f32 	%f2, [%rd15];
	sub.f32 	%f3, %f1, %f2;
	add.s64 	%rd16, %rd9, %rd13;
	st.global.f32 	[%rd16], %f3;
	add.s64 	%rd17, %rd10, %rd13;
	ld.global.f32 	%f4, [%rd17];
	add.s64 	%rd18, %rd11, %rd13;
	ld.global.f32 	%f5, [%rd18];
	add.f32 	%f6, %f4, %f5;
	add.s64 	%rd19, %rd12, %rd13;
	st.global.f32 	[%rd19], %f6;
$L__BB6_2:
	ret;

}
	// .globl	_Z7combinePfS_P7double2
.visible .entry _Z7combinePfS_P7double2(
	.param .u64 .ptr .align 1 _Z7combinePfS_P7double2_param_0,
	.param .u64 .ptr .align 1 _Z7combinePfS_P7double2_param_1,
	.param .u64 .ptr .align 1 _Z7combinePfS_P7double2_param_2
)
{
	.reg .pred 	%p<2>;
	.reg .b32 	%r<5>;
	.reg .b32 	%f<3>;
	.reg .b64 	%rd<12>;
	.reg .b64 	%fd<3>;

	ld.param.u64 	%rd1, [_Z7combinePfS_P7double2_param_0];
	ld.param.u64 	%rd2, [_Z7combinePfS_P7double2_param_1];
	ld.param.u64 	%rd3, [_Z7combinePfS_P7double2_param_2];
	mov.u32 	%r2, %tid.x;
	mov.u32 	%r3, %ctaid.x;
	mov.u32 	%r4, %ntid.x;
	mad.lo.s32 	%r1, %r3, %r4, %r2;
	setp.gt.u32 	%p1, %r1, 2;
	@%p1 bra 	$L__BB7_2;
	cvta.to.global.u64 	%rd4, %rd1;
	cvta.to.global.u64 	%rd5, %rd2;
	cvta.to.global.u64 	%rd6, %rd3;
	mul.wide.u32 	%rd7, %r1, 4;
	add.s64 	%rd8, %rd4, %rd7;
	ld.global.f32 	%f1, [%rd8];
	cvt.f64.f32 	%fd1, %f1;
	add.s64 	%rd9, %rd5, %rd7;
	ld.global.f32 	%f2, [%rd9];
	cvt.f64.f32 	%fd2, %f2;
	mul.wide.u32 	%rd10, %r1, 16;
	add.s64 	%rd11, %rd6, %rd10;
	st.global.v2.f64 	[%rd11], {%fd1, %fd2};
$L__BB7_2:
	ret;

}
	// .globl	_Z11fill_matrixP6__halfj
.visible .entry _Z11fill_matrixP6__halfj(
	.param .u64 .ptr .align 1 _Z11fill_matrixP6__halfj_param_0,
	.param .u32 _Z11fill_matrixP6__halfj_param_1
)
{
	.reg .pred 	%p<2>;
	.reg .b16 	%rs<2>;
	.reg .b32 	%r<6>;
	.reg .b32 	%f<2>;
	.reg .b64 	%rd<5>;

	ld.param.u64 	%rd1, [_Z11fill_matrixP6__halfj_param_0];
	ld.param.u32 	%r2, [_Z11fill_matrixP6__halfj_param_1];
	mov.u32 	%r3, %tid.x;
	mov.u32 	%r4, %ctaid.x;
	mov.u32 	%r5, %ntid.x;
	mad.lo.s32 	%r1, %r4, %r5, %r3;
	setp.ge.u32 	%p1, %r1, %r2;
	@%p1 bra 	$L__BB8_2;
	cvta.to.global.u64 	%rd2, %rd1;
	cvt.rn.f32.u32 	%f1, %r1;
	// begin inline asm
	{  cvt.rn.f16.f32 %rs1, %f1;}

	// end inline asm
	mul.wide.u32 	%rd3, %r1, 2;
	add.s64 	%rd4, %rd2, %rd3;
	st.global.u16 	[%rd4], %rs1;
$L__BB8_2:
	ret;

}
	// .globl	_Z11mat_vec_mulP7double2S0_S0_
.visible .entry _Z11mat_vec_mulP7double2S0_S0_(
	.param .u64 .ptr .align 1 _Z11mat_vec_mulP7double2S0_S0__param_0,
	.param .u64 .ptr .align 1 _Z11mat_vec_mulP7double2S0_S0__param_1,
	.param .u64 .ptr .align 1 _Z11mat_vec_mulP7double2S0_S0__param_2
)
{
	.reg .b64 	%rd<7>;
	.reg .b64 	%fd<82>;

	ld.param.u64 	%rd1, [_Z11mat_vec_mulP7double2S0_S0__param_0];
	ld.param.u64 	%rd2, [_Z11mat_vec_mulP7double2S0_S0__param_1];
	ld.param.u64 	%rd3, [_Z11mat_vec_mulP7double2S0_S0__param_2];
	cvta.to.global.u64 	%rd4, %rd3;
	cvta.to.global.u64 	%rd5, %rd1;
	cvta.to.global.u64 	%rd6, %rd2;
	ld.global.v2.f64 	{%fd1, %fd2}, [%rd6];
	ld.global.v2.f64 	{%fd3, %fd4}, [%rd6+16];
	ld.global.v2.f64 	{%fd5, %fd6}, [%rd6+32];
	ld.global.v2.f64 	{%fd7, %fd8}, [%rd5];
	ld.global.v2.f64 	{%fd9, %fd10}, [%rd5+16];
	ld.global.v2.f64 	{%fd11, %fd12}, [%rd5+32];
	ld.global.v2.f64 	{%fd13, %fd14}, [%rd5+48];
	ld.global.v2.f64 	{%fd15, %fd16}, [%rd5+64];
	ld.global.v2.f64 	{%fd17, %fd18}, [%rd5+80];
	ld.global.v2.f64 	{%fd19, %fd20}, [%rd5+96];
	ld.global.v2.f64 	{%fd21, %fd22}, [%rd5+112];
	ld.global.v2.f64 	{%fd23, %fd24}, [%rd5+128];
	mul.f64 	%fd25, %fd1, %fd7;
	mul.f64 	%fd26, %fd2, %fd8;
	sub.f64 	%fd27, %fd25, %fd26;
	mul.f64 	%fd28, %fd1, %fd8;
	fma.rn.f64 	%fd29, %fd2, %fd7, %fd28;
	mul.f64 	%fd30, %fd3, %fd9;
	mul.f64 	%fd31, %fd4, %fd10;
	sub.f64 	%fd32, %fd30, %fd31;
	mul.f64 	%fd33, %fd3, %fd10;
	fma.rn.f64 	%fd34, %fd4, %fd9, %fd33;
	add.f64 	%fd35, %fd27, %fd32;
	add.f64 	%fd36, %fd29, %fd34;
	mul.f64 	%fd37, %fd5, %fd11;
	mul.f64 	%fd38, %fd6, %fd12;
	sub.f64 	%fd39, %fd37, %fd38;
	mul.f64 	%fd40, %fd5, %fd12;
	fma.rn.f64 	%fd41, %fd6, %fd11, %fd40;
	add.f64 	%fd42, %fd35, %fd39;
	add.f64 	%fd43, %fd36, %fd41;
	st.global.v2.f64 	[%rd4], {%fd42, %fd43};
	mul.f64 	%fd44, %fd1, %fd13;
	mul.f64 	%fd45, %fd2, %fd14;
	sub.f64 	%fd46, %fd44, %fd45;
	mul.f64 	%fd47, %fd1, %fd14;
	fma.rn.f64 	%fd48, %fd2, %fd13, %fd47;
	mul.f64 	%fd49, %fd3, %fd15;
	mul.f64 	%fd50, %fd4, %fd16;
	sub.f64 	%fd51, %fd49, %fd50;
	mul.f64 	%fd52, %fd3, %fd16;
	fma.rn.f64 	%fd53, %fd4, %fd15, %fd52;
	add.f64 	%fd54, %fd46, %fd51;
	add.f64 	%fd55, %fd48, %fd53;
	mul.f64 	%fd56, %fd5, %fd17;
	mul.f64 	%fd57, %fd6, %fd18;
	sub.f64 	%fd58, %fd56, %fd57;
	mul.f64 	%fd59, %fd5, %fd18;
	fma.rn.f64 	%fd60, %fd6, %fd17, %fd59;
	add.f64 	%fd61, %fd54, %fd58;
	add.f64 	%fd62, %fd55, %fd60;
	st.global.v2.f64 	[%rd4+16], {%fd61, %fd62};
	mul.f64 	%fd63, %fd1, %fd19;
	mul.f64 	%fd64, %fd2, %fd20;
	sub.f64 	%fd65, %fd63, %fd64;
	mul.f64 	%fd66, %fd1, %fd20;
	fma.rn.f64 	%fd67, %fd2, %fd19, %fd66;
	mul.f64 	%fd68, %fd3, %fd21;
	mul.f64 	%fd69, %fd4, %fd22;
	sub.f64 	%fd70, %fd68, %fd69;
	mul.f64 	%fd71, %fd3, %fd22;
	fma.rn.f64 	%fd72, %fd4, %fd21, %fd71;
	add.f64 	%fd73, %fd65, %fd70;
	add.f64 	%fd74, %fd67, %fd72;
	mul.f64 	%fd75, %fd5, %fd23;
	mul.f64 	%fd76, %fd6, %fd24;
	sub.f64 	%fd77, %fd75, %fd76;
	mul.f64 	%fd78, %fd5, %fd24;
	fma.rn.f64 	%fd79, %fd6, %fd23, %fd78;
	add.f64 	%fd80, %fd73, %fd77;
	add.f64 	%fd81, %fd74, %fd79;
	st.global.v2.f64 	[%rd4+32], {%fd80, %fd81};
	ret;

}


// ===== COMPILED SASS (sm_100) =====

	.target	sm_100

	.elftype	@"ET_EXEC"


//--------------------- .note.nv.tkinfo           --------------------------
	.section	.note.nv.tkinfo,"",@"SHT_NOTE"
	.sectionflags	@"SHF_NOTE_NV_TKINFO"
	.tkinfo
        /*0018*/ 	.word	0x00000002
        /*0030*/ 	.string	""
        /*0030*/ 	.string	"ptxas"
        /*0030*/ 	.string	"Cuda compilation tools, release 13.0, V13.0.88"
        /*0030*/ 	.string	"Build cuda_13.0.r13.0/compiler.36424714_0"
        /*0030*/ 	.string	"-arch sm_100 -m 64 "



//--------------------- .note.nv.cuinfo           --------------------------
	.section	.note.nv.cuinfo,"",@"SHT_NOTE"
	.sectionflags	@"SHF_NOTE_NV_CUINFO"
        /*0018*/ 	.short	0x0002
        /*001a*/ 	.short	0x0064
        /*001c*/ 	.short	0x0082
	.zero		2


//--------------------- .nv.info                  --------------------------
	.section	.nv.info,"",@"SHT_CUDA_INFO"
	.align	4


	//----- nvinfo : EIATTR_REGCOUNT
	.align		4
        /*0000*/ 	.byte	0x04, 0x2f
        /*0002*/ 	.short	(.L_1 - .L_0)
	.align		4
.L_0:
        /*0004*/ 	.word	index@(_Z13dot_wmma16x16P6__halfS0_Pf)
        /*0008*/ 	.word	0x0000001a


	//----- nvinfo : EIATTR_FRAME_SIZE
	.align		4
.L_1:
        /*000c*/ 	.byte	0x04, 0x11
        /*000e*/ 	.short	(.L_3 - .L_2)
	.align		4
.L_2:
        /*0010*/ 	.word	index@(_Z13dot_wmma16x16P6__halfS0_Pf)
        /*0014*/ 	.word	0x00000000


	//----- nvinfo : EIATTR_REGCOUNT
	.align		4
.L_3:
        /*0018*/ 	.byte	0x04, 0x2f
        /*001a*/ 	.short	(.L_5 - .L_4)
	.align		4
.L_4:
        /*001c*/ 	.word	index@(_Z7mat_subPfS_S_j)
        /*0020*/ 	.word	0x0000000c


	//----- nvinfo : EIATTR_FRAME_SIZE
	.align		4
.L_5:
        /*0024*/ 	.byte	0x04, 0x11
        /*0026*/ 	.short	(.L_7 - .L_6)
	.align		4
.L_6:
        /*0028*/ 	.word	index@(_Z7mat_subPfS_S_j)
        /*002c*/ 	.word	0x00000000


	//----- nvinfo : EIATTR_REGCOUNT
	.align		4
.L_7:
        /*0030*/ 	.byte	0x04, 0x2f
        /*0032*/ 	.short	(.L_9 - .L_8)
	.align		4
.L_8:
        /*0034*/ 	.word	index@(_Z7mat_addPfS_S_j)
        /*0038*/ 	.word	0x0000000c


	//----- nvinfo : EIATTR_FRAME_SIZE
	.align		4
.L_9:
        /*003c*/ 	.byte	0x04, 0x11
        /*003e*/ 	.short	(.L_11 - .L_10)
	.align		4
.L_10:
        /*0040*/ 	.word	index@(_Z7mat_addPfS_S_j)
        /*0044*/ 	.word	0x00000000


	//----- nvinfo : EIATTR_REGCOUNT
	.align		4
.L_11:
        /*0048*/ 	.byte	0x04, 0x2f
        /*004a*/ 	.short	(.L_13 - .L_12)
	.align		4
.L_12:
        /*004c*/ 	.word	index@(_Z9fill_zeroP6__halfS0_Pf)
        /*0050*/ 	.word	0x0000000c


	//----- nvinfo : EIATTR_FRAME_SIZE
	.align		4
.L_13:
        /*0054*/ 	.byte	0x04, 0x11
        /*0056*/ 	.short	(.L_15 - .L_14)
	.align		4
.L_14:
        /*0058*/ 	.word	index@(_Z9fill_zeroP6__halfS0_Pf)
        /*005c*/ 	.word	0x00000000


	//----- nvinfo : EIATTR_REGCOUNT
	.align		4
.L_15:
        /*0060*/ 	.byte	0x04, 0x2f
        /*0062*/ 	.short	(.L_17 - .L_16)
	.align		4
.L_16:
        /*0064*/ 	.word	index@(_Z14compose_matrixP6__halfS0_P7double2S2_)
        /*0068*/ 	.word	0x00000010


	//----- nvinfo : EIATTR_FRAME_SIZE
	.align		4
.L_17:
        /*006c*/ 	.byte	0x04, 0x11
        /*006e*/ 	.short	(.L_19 - .L_18)
	.align		4
.L_18:
        /*0070*/ 	.word	index@(_Z14compose_matrixP6__halfS0_P7double2S2_)
        /*0074*/ 	.word	0x00000000


	//----- nvinfo : EIATTR_REGCOUNT
	.align		4
.L_19:
        /*0078*/ 	.byte	0x04, 0x2f
        /*007a*/ 	.short	(.L_21 - .L_20)
	.align		4
.L_20:
        /*007c*/ 	.word	index@(_Z11isolate_vecPfS_S_S_S_)
        /*0080*/ 	.word	0x0000000e


	//----- nvinfo : EIATTR_FRAME_SIZE
	.align		4
.L_21:
        /*0084*/ 	.byte	0x04, 0x11
        /*0086*/ 	.short	(.L_23 - .L_22)
	.align		4
.L_22:
        /*0088*/ 	.word	index@(_Z11isolate_vecPfS_S_S_S_)
        /*008c*/ 	.word	0x00000000


	//----- nvinfo : EIATTR_REGCOUNT
	.align		4
.L_23:
        /*0090*/ 	.byte	0x04, 0x2f
        /*0092*/ 	.short	(.L_25 - .L_24)
	.align		4
.L_24:
        /*0094*/ 	.word	index@(_Z11add_sub_vecPfS_S_S_S_S_)
        /*0098*/ 	.word	0x00000012


	//----- nvinfo : EIATTR_FRAME_SIZE
	.align		4
.L_25:
        /*009c*/ 	.byte	0x04, 0x11
        /*009e*/ 	.short	(.L_27 - .L_26)
	.align		4
.L_26:
        /*00a0*/ 	.word	index@(_Z11add_sub_vecPfS_S_S_S_S_)
        /*00a4*/ 	.word	0x00000000


	//----- nvinfo : EIATTR_REGCOUNT
	.align		4
.L_27:
        /*00a8*/ 	.byte	0x04, 0x2f
        /*00aa*/ 	.short	(.L_29 - .L_28)
	.align		4
.L_28:
        /*00ac*/ 	.word	index@(_Z7combinePfS_P7double2)
        /*00b0*/ 	.word	0x00000010


	//----- nvinfo : EIATTR_FRAME_SIZE
	.align		4
.L_29:
        /*00b4*/ 	.byte	0x04, 0x11
        /*00b6*/ 	.short	(.L_31 - .L_30)
	.align		4
.L_30:
        /*00b8*/ 	.word	index@(_Z7combinePfS_P7double2)
        /*00bc*/ 	.word	0x00000000


	//----- nvinfo : EIATTR_REGCOUNT
	.align		4
.L_31:
        /*00c0*/ 	.byte	0x04, 0x2f
        /*00c2*/ 	.short	(.L_33 - .L_32)
	.align		4
.L_32:
        /*00c4*/ 	.word	index@(_Z11fill_matrixP6__halfj)
        /*00c8*/ 	.word	0x00000008


	//----- nvinfo : EIATTR_FRAME_SIZE
	.align		4
.L_33:
        /*00cc*/ 	.byte	0x04, 0x11
        /*00ce*/ 	.short	(.L_35 - .L_34)
	.align		4
.L_34:
        /*00d0*/ 	.word	index@(_Z11fill_matrixP6__halfj)
        /*00d4*/ 	.word	0x00000000


	//----- nvinfo : EIATTR_REGCOUNT
	.align		4
.L_35:
        /*00d8*/ 	.byte	0x04, 0x2f
        /*00da*/ 	.short	(.L_37 - .L_36)
	.align		4
.L_36:
        /*00dc*/ 	.word	index@(_Z11mat_vec_mulP7double2S0_S0_)
        /*00e0*/ 	.word	0x00000024


	//----- nvinfo : EIATTR_FRAME_SIZE
	.align		4
.L_37:
        /*00e4*/ 	.byte	0x04, 0x11
        /*00e6*/ 	.short	(.L_39 - .L_38)
	.align		4
.L_38:
        /*00e8*/ 	.word	index@(_Z11mat_vec_mulP7double2S0_S0_)
        /*00ec*/ 	.word	0x00000000


	//----- nvinfo : EIATTR_MIN_STACK_SIZE
	.align		4
.L_39:
        /*00f0*/ 	.byte	0x04, 0x12
        /*00f2*/ 	.short	(.L_41 - .L_40)
	.align		4
.L_40:
        /*00f4*/ 	.word	index@(_Z11mat_vec_mulP7double2S0_S0_)
        /*00f8*/ 	.word	0x00000000


	//----- nvinfo : EIATTR_MIN_STACK_SIZE
	.align		4
.L_41:
        /*00fc*/ 	.byte	0x04, 0x12
        /*00fe*/ 	.short	(.L_43 - .L_42)
	.align		4
.L_42:
        /*0100*/ 	.word	index@(_Z11fill_matrixP6__halfj)
        /*0104*/ 	.word	0x00000000


	//----- nvinfo : EIATTR_MIN_STACK_SIZE
	.align		4
.L_43:
        /*0108*/ 	.byte	0x04, 0x12
        /*010a*/ 	.short	(.L_45 - .L_44)
	.align		4
.L_44:
        /*010c*/ 	.word	index@(_Z7combinePfS_P7double2)
        /*0110*/ 	.word	0x00000000


	//----- nvinfo : EIATTR_MIN_STACK_SIZE
	.align		4
.L_45:
        /*0114*/ 	.byte	0x04, 0x12
        /*0116*/ 	.short	(.L_47 - .L_46)
	.align		4
.L_46:
        /*0118*/ 	.word	index@(_Z11add_sub_vecPfS_S_S_S_S_)
        /*011c*/ 	.word	0x00000000


	//----- nvinfo : EIATTR_MIN_STACK_SIZE
	.align		4
.L_47:
        /*0120*/ 	.byte	0x04, 0x12
        /*0122*/ 	.short	(.L_49 - .L_48)
	.align		4
.L_48:
        /*0124*/ 	.word	index@(_Z11isolate_vecPfS_S_S_S_)
        /*0128*/ 	.word	0x00000000


	//----- nvinfo : EIATTR_MIN_STACK_SIZE
	.align		4
.L_49:
        /*012c*/ 	.byte	0x04, 0x12
        /*012e*/ 	.short	(.L_51 - .L_50)
	.align		4
.L_50:
        /*0130*/ 	.word	index@(_Z14compose_matrixP6__halfS0_P7double2S2_)
        /*0134*/ 	.word	0x00000000


	//----- nvinfo : EIATTR_MIN_STACK_SIZE
	.align		4
.L_51:
        /*0138*/ 	.byte	0x04, 0x12
        /*013a*/ 	.short	(.L_53 - .L_52)
	.align		4
.L_52:
        /*013c*/ 	.word	index@(_Z9fill_zeroP6__halfS0_Pf)
        /*0140*/ 	.word	0x00000000


	//----- nvinfo : EIATTR_MIN_STACK_SIZE
	.align		4
.L_53:
        /*0144*/ 	.byte	0x04, 0x12
        /*0146*/ 	.short	(.L_55 - .L_54)
	.align		4
.L_54:
        /*0148*/ 	.word	index@(_Z7mat_addPfS_S_j)
        /*014c*/ 	.word	0x00000000


	//----- nvinfo : EIATTR_MIN_STACK_SIZE
	.align		4
.L_55:
        /*0150*/ 	.byte	0x04, 0x12
        /*0152*/ 	.short	(.L_57 - .L_56)
	.align		4
.L_56:
        /*0154*/ 	.word	index@(_Z7mat_subPfS_S_j)
        /*0158*/ 	.word	0x00000000


	//----- nvinfo : EIATTR_MIN_STACK_SIZE
	.align		4
.L_57:
        /*015c*/ 	.byte	0x04, 0x12
        /*015e*/ 	.short	(.L_59 - .L_58)
	.align		4
.L_58:
        /*0160*/ 	.word	index@(_Z13dot_wmma16x16P6__halfS0_Pf)
        /*0164*/ 	.word	0x00000000
.L_59:


//--------------------- .nv.compat                --------------------------
	.section	.nv.compat,"",@"SHT_CUDA_COMPAT_INFO"
	.align	4
        /*0000*/ 	.byte	0x02, 0x09, 0x00, 0x00, 0x02, 0x02, 0x01, 0x00, 0x02, 0x05, 0x05, 0x00, 0x03, 0x07, 0x01, 0x01
        /*0010*/ 	.byte	0x02, 0x03, 0x00, 0x00, 0x02, 0x06, 0x01, 0x00, 0x04, 0x0b, 0x08, 0x00, 0x01, 0x00, 0x00, 0x00
        /*0020*/ 	.byte	0x00, 0x00, 0x00, 0x00


//--------------------- .nv.info._Z11mat_vec_mulP7double2S0_S0_ --------------------------
	.section	.nv.info._Z11mat_vec_mulP7double2S0_S0_,"",@"SHT_CUDA_INFO"
	.sectionflags	@""
	.align	4


	//----- nvinfo : EIATTR_CUDA_API_VERSION
	.align		4
        /*0000*/ 	.byte	0x04, 0x37
        /*0002*/ 	.short	(.L_61 - .L_60)
.L_60:
        /*0004*/ 	.word	0x00000082


	//----- nvinfo : EIATTR_KPARAM_INFO
	.align		4
.L_61:
        /*0008*/ 	.byte	0x04, 0x17
        /*000a*/ 	.short	(.L_63 - .L_62)
.L_62:
        /*000c*/ 	.word	0x00000000
        /*0010*/ 	.short	0x0002
        /*0012*/ 	.short	0x0010
        /*0014*/ 	.byte	0x00, 0xf5, 0x21, 0x00


	//----- nvinfo : EIATTR_KPARAM_INFO
	.align		4
.L_63:
        /*0018*/ 	.byte	0x04, 0x17
        /*001a*/ 	.short	(.L_65 - .L_64)
.L_64:
        /*001c*/ 	.word	0x00000000
        /*0020*/ 	.short	0x0001
        /*0022*/ 	.short	0x0008
        /*0024*/ 	.byte	0x00, 0xf5, 0x21, 0x00


	//----- nvinfo : EIATTR_KPARAM_INFO
	.align		4
.L_65:
        /*0028*/ 	.byte	0x04, 0x17
        /*002a*/ 	.short	(.L_67 - .L_66)
.L_66:
        /*002c*/ 	.word	0x00000000
        /*0030*/ 	.short	0x0000
        /*0032*/ 	.short	0x0000
        /*0034*/ 	.byte	0x00, 0xf5, 0x21, 0x00


	//----- nvinfo : EIATTR_SPARSE_MMA_MASK
	.align		4
.L_67:
        /*0038*/ 	.byte	0x03, 0x50
        /*003a*/ 	.short	0x0000


	//----- nvinfo : EIATTR_MAXREG_COUNT
	.align		4
        /*003c*/ 	.byte	0x03, 0x1b
        /*003e*/ 	.short	0x00ff


	//----- nvinfo : EIATTR_MERCURY_ISA_VERSION
	.align		4
        /*0040*/ 	.byte	0x03, 0x5f
        /*0042*/ 	.short	0x0101


	//----- nvinfo : EIATTR_VRC_CTA_INIT_COUNT
	.align		4
        /*0044*/ 	.byte	0x02, 0x4a
	.zero		1
	.zero		1


	//----- nvinfo : EIATTR_EXIT_INSTR_OFFSETS
	.align		4
        /*0048*/ 	.byte	0x04, 0x1c
        /*004a*/ 	.short	(.L_69 - .L_68)


	//   ....[0]....
.L_68:
        /*004c*/ 	.word	0x00000500


	//----- nvinfo : EIATTR_CBANK_PARAM_SIZE
	.align		4
.L_69:
        /*0050*/ 	.byte	0x03, 0x19
        /*0052*/ 	.short	0x0018


	//----- nvinfo : EIATTR_PARAM_CBANK
	.align		4
        /*0054*/ 	.byte	0x04, 0x0a
        /*0056*/ 	.short	(.L_71 - .L_70)
	.align		4
.L_70:
        /*0058*/ 	.word	index@(.nv.constant0._Z11mat_vec_mulP7double2S0_S0_)
        /*005c*/ 	.short	0x0380
        /*005e*/ 	.short	0x0018


	//----- nvinfo : EIATTR_SW_WAR
	.align		4
.L_71:
        /*0060*/ 	.byte	0x04, 0x36
        /*0062*/ 	.short	(.L_73 - .L_72)
.L_72:
        /*0064*/ 	.word	0x00000008
.L_73:


//--------------------- .nv.info._Z11fill_matrixP6__halfj --------------------------
	.section	.nv.info._Z11fill_matrixP6__halfj,"",@"SHT_CUDA_INFO"
	.sectionflags	@""
	.align	4


	//----- nvinfo : EIATTR_CUDA_API_VERSION
	.align		4
        /*0000*/ 	.byte	0x04, 0x37
        /*0002*/ 	.short	(.L_75 - .L_74)
.L_74:
        /*0004*/ 	.word	0x00000082


	//----- nvinfo : EIATTR_KPARAM_INFO
	.align		4
.L_75:
        /*0008*/ 	.byte	0x04, 0x17
        /*000a*/ 	.short	(.L_77 - .L_76)
.L_76:
        /*000c*/ 	.word	0x00000000
        /*0010*/ 	.short	0x0001
        /*0012*/ 	.short	0x0008
        /*0014*/ 	.byte	0x00, 0xf0, 0x11, 0x00


	//----- nvinfo : EIATTR_KPARAM_INFO
	.align		4
.L_77:
        /*0018*/ 	.byte	0x04, 0x17
        /*001a*/ 	.short	(.L_79 - .L_78)
.L_78:
        /*001c*/ 	.word	0x00000000
        /*0020*/ 	.short	0x0000
        /*0022*/ 	.short	0x0000
        /*0024*/ 	.byte	0x00, 0xf5, 0x21, 0x00


	//----- nvinfo : EIATTR_SPARSE_MMA_MASK
	.align		4
.L_79:
        /*0028*/ 	.byte	0x03, 0x50
        /*002a*/ 	.short	0x0000


	//----- nvinfo : EIATTR_MAXREG_COUNT
	.align		4
        /*002c*/ 	.byte	0x03, 0x1b
        /*002e*/ 	.short	0x00ff


	//----- nvinfo : EIATTR_MERCURY_ISA_VERSION
	.align		4
        /*0030*/ 	.byte	0x03, 0x5f
        /*0032*/ 	.short	0x0101


	//----- nvinfo : EIATTR_VRC_CTA_INIT_COUNT
	.align		4
        /*0034*/ 	.byte	0x02, 0x4a
	.zero		1
	.zero		1


	//----- nvinfo : EIATTR_EXIT_INSTR_OFFSETS
	.align		4
        /*0038*/ 	.byte	0x04, 0x1c
        /*003a*/ 	.short	(.L_81 - .L_80)


	//   ....[0]....
.L_80:
        /*003c*/ 	.word	0x00000070


	//   ....[1]....
        /*0040*/ 	.word	0x000000e0


	//----- nvinfo : EIATTR_CBANK_PARAM_SIZE
	.align		4
.L_81:
        /*0044*/ 	.byte	0x03, 0x19
        /*0046*/ 	.short	0x000c


	//----- nvinfo : EIATTR_PARAM_CBANK
	.align		4
        /*0048*/ 	.byte	0x04, 0x0a
        /*004a*/ 	.short	(.L_83 - .L_82)
	.align		4
.L_82:
        /*004c*/ 	.word	index@(.nv.constant0._Z11fill_matrixP6__halfj)
        /*0050*/ 	.short	0x0380
        /*0052*/ 	.short	0x000c


	//----- nvinfo : EIATTR_SW_WAR
	.align		4
.L_83:
        /*0054*/ 	.byte	0x04, 0x36
        /*0056*/ 	.short	(.L_85 - .L_84)
.L_84:
        /*0058*/ 	.word	0x00000008
.L_85:


//--------------------- .nv.info._Z7combinePfS_P7double2 --------------------------
	.section	.nv.info._Z7combinePfS_P7double2,"",@"SHT_CUDA_INFO"
	.sectionflags	@""
	.align	4


	//----- nvinfo : EIATTR_CUDA_API_VERSION
	.align		4
        /*0000*/ 	.byte	0x04, 0x37
        /*0002*/ 	.short	(.L_87 - .L_86)
.L_86:
        /*0004*/ 	.word	0x00000082


	//----- nvinfo : EIATTR_KPARAM_INFO
	.align		4
.L_87:
        /*0008*/ 	.byte	0x04, 0x17
        /*000a*/ 	.short	(.L_89 - .L_88)
.L_88:
        /*000c*/ 	.word	0x00000000
        /*0010*/ 	.short	0x0002
        /*0012*/ 	.short	0x0010
        /*0014*/ 	.byte	0x00, 0xf5, 0x21, 0x00


	//----- nvinfo : EIATTR_KPARAM_INFO
	.align		4
.L_89:
        /*0018*/ 	.byte	0x04, 0x17
        /*001a*/ 	.short	(.L_91 - .L_90)
.L_90:
        /*001c*/ 	.word	0x00000000
        /*0020*/ 	.short	0x0001
        /*0022*/ 	.short	0x0008
        /*0024*/ 	.byte	0x00, 0xf5, 0x21, 0x00


	//----- nvinfo : EIATTR_KPARAM_INFO
	.align		4
.L_91:
        /*0028*/ 	.byte	0x04, 0x17
        /*002a*/ 	.short	(.L_93 - .L_92)
.L_92:
        /*002c*/ 	.word	0x00000000
        /*0030*/ 	.short	0x0000
        /*0032*/ 	.short	0x0000
        /*0034*/ 	.byte	0x00, 0xf5, 0x21, 0x00


	//----- nvinfo : EIATTR_SPARSE_MMA_MASK
	.align		4
.L_93:
        /*0038*/ 	.byte	0x03, 0x50
        /*003a*/ 	.short	0x0000


	//----- nvinfo : EIATTR_MAXREG_COUNT
	.align		4
        /*003c*/ 	.byte	0x03, 0x1b
        /*003e*/ 	.short	0x00ff


	//----- nvinfo : EIATTR_MERCURY_ISA_VERSION
	.align		4
        /*0040*/ 	.byte	0x03, 0x5f
        /*0042*/ 	.short	0x0101


	//----- nvinfo : EIATTR_VRC_CTA_INIT_COUNT
	.align		4
        /*0044*/ 	.byte	0x02, 0x4a
	.zero		1
	.zero		1


	//----- nvinfo : EIATTR_EXIT_INSTR_OFFSETS
	.align		4
        /*0048*/ 	.byte	0x04, 0x1c
        /*004a*/ 	.short	(.L_95 - .L_94)


	//   ....[0]....
.L_94:
        /*004c*/ 	.word	0x00000060


	//   ....[1]....
        /*0050*/ 	.word	0x00000130


	//----- nvinfo : EIATTR_CBANK_PARAM_SIZE
	.align		4
.L_95:
        /*0054*/ 	.byte	0x03, 0x19
        /*0056*/ 	.short	0x0018


	//----- nvinfo : EIATTR_PARAM_CBANK
	.align		4
        /*0058*/ 	.byte	0x04, 0x0a
        /*005a*/ 	.short	(.L_97 - .L_96)
	.align		4
.L_96:
        /*005c*/ 	.word	index@(.nv.constant0._Z7combinePfS_P7double2)
        /*0060*/ 	.short	0x0380
        /*0062*/ 	.short	0x0018


	//----- nvinfo : EIATTR_SW_WAR
	.align		4
.L_97:
        /*0064*/ 	.byte	0x04, 0x36
        /*0066*/ 	.short	(.L_99 - .L_98)
.L_98:
        /*0068*/ 	.word	0x00000008
.L_99:


//--------------------- .nv.info._Z11add_sub_vecPfS_S_S_S_S_ --------------------------
	.section	.nv.info._Z11add_sub_vecPfS_S_S_S_S_,"",@"SHT_CUDA_INFO"
	.sectionflags	@""
	.align	4


	//----- nvinfo : EIATTR_CUDA_API_VERSION
	.align		4
        /*0000*/ 	.byte	0x04, 0x37
        /*0002*/ 	.short	(.L_101 - .L_100)
.L_100:
        /*0004*/ 	.word	0x00000082


	//----- nvinfo : EIATTR_KPARAM_INFO
	.align		4
.L_101:
        /*0008*/ 	.byte	0x04, 0x17
        /*000a*/ 	.short	(.L_103 - .L_102)
.L_102:
        /*000c*/ 	.word	0x00000000
        /*0010*/ 	.short	0x0005
        /*0012*/ 	.short	0x0028
        /*0014*/ 	.byte	0x00, 0xf5, 0x21, 0x00


	//----- nvinfo : EIATTR_KPARAM_INFO
	.align		4
.L_103:
        /*0018*/ 	.byte	0x04, 0x17
        /*001a*/ 	.short	(.L_105 - .L_104)
.L_104:
        /*001c*/ 	.word	0x00000000
        /*0020*/ 	.short	0x0004
        /*0022*/ 	.short	0x0020
        /*0024*/ 	.byte	0x00, 0xf5, 0x21, 0x00


	//----- nvinfo : EIATTR_KPARAM_INFO
	.align		4
.L_105:
        /*0028*/ 	.byte	0x04, 0x17
        /*002a*/ 	.short	(.L_107 - .L_106)
.L_106:
        /*002c*/ 	.word	0x00000000
        /*0030*/ 	.short	0x0003
        /*0032*/ 	.short	0x0018
        /*0034*/ 	.byte	0x00, 0xf5, 0x21, 0x00


	//----- nvinfo : EIATTR_KPARAM_INFO
	.align		4
.L_107:
        /*0038*/ 	.byte	0x04, 0x17
        /*003a*/ 	.short	(.L_109 - .L_108)
.L_108:
        /*003c*/ 	.word	0x00000000
        /*0040*/ 	.short	0x0002
        /*0042*/ 	.short	0x0010
        /*0044*/ 	.byte	0x00, 0xf5, 0x21, 0x00


	//----- nvinfo : EIATTR_KPARAM_INFO
	.align		4
.L_109:
        /*0048*/ 	.byte	0x04, 0x17
        /*004a*/ 	.short	(.L_111 - .L_110)
.L_110:
        /*004c*/ 	.word	0x00000000
        /*0050*/ 	.short	0x0001
        /*0052*/ 	.short	0x0008
        /*0054*/ 	.byte	0x00, 0xf5, 0x21, 0x00


	//----- nvinfo : EIATTR_KPARAM_INFO
	.align		4
.L_111:
        /*0058*/ 	.byte	0x04, 0x17
        /*005a*/ 	.short	(.L_113 - .L_112)
.L_112:
        /*005c*/ 	.word	0x00000000
        /*0060*/ 	.short	0x0000
        /*0062*/ 	.short	0x0000
        /*0064*/ 	.byte	0x00, 0xf5, 0x21, 0x00


	//----- nvinfo : EIATTR_SPARSE_MMA_MASK
	.align		4
.L_113:
        /*0068*/ 	.byte	0x03, 0x50
        /*006a*/ 	.short	0x0000


	//----- nvinfo : EIATTR_MAXREG_COUNT
	.align		4
        /*006c*/ 	.byte	0x03, 0x1b
        /*006e*/ 	.short	0x00ff


	//----- nvinfo : EIATTR_MERCURY_ISA_VERSION
	.align		4
        /*0070*/ 	.byte	0x03, 0x5f
        /*0072*/ 	.short	0x0101


	//----- nvinfo : EIATTR_VRC_CTA_INIT_COUNT
	.align		4
        /*0074*/ 	.byte	0x02, 0x4a
	.zero		1
	.zero		1


	//----- nvinfo : EIATTR_EXIT_INSTR_OFFSETS
	.align		4
        /*0078*/ 	.byte	0x04, 0x1c
        /*007a*/ 	.short	(.L_115 - .L_114)


	//   ....[0]....
.L_114:
        /*007c*/ 	.word	0x00000060


	//   ....[1]....
        /*0080*/ 	.word	0x000001c0


	//----- nvinfo : EIATTR_CBANK_PARAM_SIZE
	.align		4
.L_115:
        /*0084*/ 	.byte	0x03, 0x19
        /*0086*/ 	.short	0x0030


	//----- nvinfo : EIATTR_PARAM_CBANK
	.align		4
        /*0088*/ 	.byte	0x04, 0x0a
        /*008a*/ 	.short	(.L_117 - .L_116)
	.align		4
.L_116:
        /*008c*/ 	.word	index@(.nv.constant0._Z11add_sub_vecPfS_S_S_S_S_)
        /*0090*/ 	.short	0x0380
        /*0092*/ 	.short	0x0030


	//----- nvinfo : EIATTR_SW_WAR
	.align		4
.L_117:
        /*0094*/ 	.byte	0x04, 0x36
        /*0096*/ 	.short	(.L_119 - .L_118)
.L_118:
        /*0098*/ 	.word	0x00000008
.L_119:


//--------------------- .nv.info._Z11isolate_vecPfS_S_S_S_ --------------------------
	.section	.nv.info._Z11isolate_vecPfS_S_S_S_,"",@"SHT_CUDA_INFO"
	.sectionflags	@""
	.align	4


	//----- nvinfo : EIATTR_CUDA_API_VERSION
	.align		4
        /*0000*/ 	.byte	0x04, 0x37
        /*0002*/ 	.short	(.L_121 - .L_120)
.L_120:
        /*0004*/ 	.word	0x00000082


	//----- nvinfo : EIATTR_KPARAM_INFO
	.align		4
.L_121:
        /*0008*/ 	.byte	0x04, 0x17
        /*000a*/ 	.short	(.L_123 - .L_122)
.L_122:
        /*000c*/ 	.word	0x00000000
        /*0010*/ 	.short	0x0004
        /*0012*/ 	.short	0x0020
        /*0014*/ 	.byte	0x00, 0xf5, 0x21, 0x00


	//----- nvinfo : EIATTR_KPARAM_INFO
	.align		4
.L_123:
        /*0018*/ 	.byte	0x04, 0x17
        /*001a*/ 	.short	(.L_125 - .L_124)
.L_124:
        /*001c*/ 	.word	0x00000000
        /*0020*/ 	.short	0x0003
        /*0022*/ 	.short	0x0018
        /*0024*/ 	.byte	0x00, 0xf5, 0x21, 0x00


	//----- nvinfo : EIATTR_KPARAM_INFO
	.align		4
.L_125:
        /*0028*/ 	.byte	0x04, 0x17
        /*002a*/ 	.short	(.L_127 - .L_126)
.L_126:
        /*002c*/ 	.word	0x00000000
        /*0030*/ 	.short	0x0002
        /*0032*/ 	.short	0x0010
        /*0034*/ 	.byte	0x00, 0xf5, 0x21, 0x00


	//----- nvinfo : EIATTR_KPARAM_INFO
	.align		4
.L_127:
        /*0038*/ 	.byte	0x04, 0x17
        /*003a*/ 	.short	(.L_129 - .L_128)
.L_128:
        /*003c*/ 	.word	0x00000000
        /*0040*/ 	.short	0x0001
        /*0042*/ 	.short	0x0008
        /*0044*/ 	.byte	0x00, 0xf5, 0x21, 0x00


	//----- nvinfo : EIATTR_KPARAM_INFO
	.align		4
.L_129:
        /*0048*/ 	.byte	0x04, 0x17
        /*004a*/ 	.short	(.L_131 - .L_130)
.L_130:
        /*004c*/ 	.word	0x00000000
        /*0050*/ 	.short	0x0000
        /*0052*/ 	.short	0x0000
        /*0054*/ 	.byte	0x00, 0xf5, 0x21, 0x00


	//----- nvinfo : EIATTR_SPARSE_MMA_MASK
	.align		4
.L_131:
        /*0058*/ 	.byte	0x03, 0x50
        /*005a*/ 	.short	0x0000


	//----- nvinfo : EIATTR_MAXREG_COUNT
	.align		4
        /*005c*/ 	.byte	0x03, 0x1b
        /*005e*/ 	.short	0x00ff


	//----- nvinfo : EIATTR_MERCURY_ISA_VERSION
	.align		4
        /*0060*/ 	.byte	0x03, 0x5f
        /*0062*/ 	.short	0x0101


	//----- nvinfo : EIATTR_VRC_CTA_INIT_COUNT
	.align		4
        /*0064*/ 	.byte	0x02, 0x4a
	.zero		1
	.zero		1


	//----- nvinfo : EIATTR_EXIT_INSTR_OFFSETS
	.align		4
        /*0068*/ 	.byte	0x04, 0x1c
        /*006a*/ 	.short	(.L_133 - .L_132)


	//   ....[0]....
.L_132:
        /*006c*/ 	.word	0x000000b0


	//   ....[1]....
        /*0070*/ 	.word	0x00000140


	//   ....[2]....
        /*0074*/ 	.word	0x000001d0


	//   ....[3]....
        /*0078*/ 	.word	0x00000210


	//   ....[4]....
        /*007c*/ 	.word	0x000002a0


	//   ....[5]....
        /*0080*/ 	.word	0x00000330


	//----- nvinfo : EIATTR_CRS_STACK_SIZE
	.align		4
.L_133:
        /*0084*/ 	.byte	0x04, 0x1e
        /*0086*/ 	.short	(.L_135 - .L_134)
.L_134:
        /*0088*/ 	.word	0x00000000


	//----- nvinfo : EIATTR_CBANK_PARAM_SIZE
	.align		4
.L_135:
        /*008c*/ 	.byte	0x03, 0x19
        /*008e*/ 	.short	0x0028


	//----- nvinfo : EIATTR_PARAM_CBANK
	.align		4
        /*0090*/ 	.byte	0x04, 0x0a
        /*0092*/ 	.short	(.L_137 - .L_136)
	.align		4
.L_136:
        /*0094*/ 	.word	index@(.nv.constant0._Z11isolate_vecPfS_S_S_S_)
        /*0098*/ 	.short	0x0380
        /*009a*/ 	.short	0x0028


	//----- nvinfo : EIATTR_SW_WAR
	.align		4
.L_137:
        /*009c*/ 	.byte	0x04, 0x36
        /*009e*/ 	.short	(.L_139 - .L_138)
.L_138:
        /*00a0*/ 	.word	0x00000008
.L_139:


//--------------------- .nv.info._Z14compose_matrixP6__halfS0_P7double2S2_ --------------------------
	.section	.nv.info._Z14compose_matrixP6__halfS0_P7double2S2_,"",@"SHT_CUDA_INFO"
	.sectionflags	@""
	.align	4


	//----- nvinfo : EIATTR_CUDA_API_VERSION
	.align		4
        /*0000*/ 	.byte	0x04, 0x37
        /*0002*/ 	.short	(.L_141 - .L_140)
.L_140:
        /*0004*/ 	.word	0x00000082


	//----- nvinfo : EIATTR_KPARAM_INFO
	.align		4
.L_141:
        /*0008*/ 	.byte	0x04, 0x17
        /*000a*/ 	.short	(.L_143 - .L_142)
.L_142:
        /*000c*/ 	.word	0x00000000
        /*0010*/ 	.short	0x0003
        /*0012*/ 	.short	0x0018
        /*0014*/ 	.byte	0x00, 0xf5, 0x21, 0x00


	//----- nvinfo : EIATTR_KPARAM_INFO
	.align		4
.L_143:
        /*0018*/ 	.byte	0x04, 0x17
        /*001a*/ 	.short	(.L_145 - .L_144)
.L_144:
        /*001c*/ 	.word	0x00000000
        /*0020*/ 	.short	0x0002
        /*0022*/ 	.short	0x0010
        /*0024*/ 	.byte	0x00, 0xf5, 0x21, 0x00


	//----- nvinfo : EIATTR_KPARAM_INFO
	.align		4
.L_145:
        /*0028*/ 	.byte	0x04, 0x17
        /*002a*/ 	.short	(.L_147 - .L_146)
.L_146:
        /*002c*/ 	.word	0x00000000
        /*0030*/ 	.short	0x0001
        /*0032*/ 	.short	0x0008
        /*0034*/ 	.byte	0x00, 0xf5, 0x21, 0x00


	//----- nvinfo : EIATTR_KPARAM_INFO
	.align		4
.L_147:
        /*0038*/ 	.byte	0x04, 0x17
        /*003a*/ 	.short	(.L_149 - .L_148)
.L_148:
        /*003c*/ 	.word	0x00000000
        /*0040*/ 	.short	0x0000
        /*0042*/ 	.short	0x0000
        /*0044*/ 	.byte	0x00, 0xf5, 0x21, 0x00


	//----- nvinfo : EIATTR_SPARSE_MMA_MASK
	.align		4
.L_149:
        /*0048*/ 	.byte	0x03, 0x50
        /*004a*/ 	.short	0x0000


	//----- nvinfo : EIATTR_MAXREG_COUNT
	.align		4
        /*004c*/ 	.byte	0x03, 0x1b
        /*004e*/ 	.short	0x00ff


	//----- nvinfo : EIATTR_MERCURY_ISA_VERSION
	.align		4
        /*0050*/ 	.byte	0x03, 0x5f
        /*0052*/ 	.short	0x0101


	//----- nvinfo : EIATTR_VRC_CTA_INIT_COUNT
	.align		4
        /*0054*/ 	.byte	0x02, 0x4a
	.zero		1
	.zero		1


	//----- nvinfo : EIATTR_EXIT_INSTR_OFFSETS
	.align		4
        /*0058*/ 	.byte	0x04, 0x1c
        /*005a*/ 	.short	(.L_151 - .L_150)


	//   ....[0]....
.L_150:
        /*005c*/ 	.word	0x000000b0


	//   ....[1]....
        /*0060*/ 	.word	0x000004b0


	//   ....[2]....
        /*0064*/ 	.word	0x000008b0


	//   ....[3]....
        /*0068*/ 	.word	0x000008f0


	//   ....[4]....
        /*006c*/ 	.word	0x00000cf0


	//   ....[5]....
        /*0070*/ 	.word	0x000010f0


	//----- nvinfo : EIATTR_CRS_STACK_SIZE
	.align		4
.L_151:
        /*0074*/ 	.byte	0x04, 0x1e
        /*0076*/ 	.short	(.L_153 - .L_152)
.L_152:
        /*0078*/ 	.word	0x00000000


	//----- nvinfo : EIATTR_CBANK_PARAM_SIZE
	.align		4
.L_153:
        /*007c*/ 	.byte	0x03, 0x19
        /*007e*/ 	.short	0x0020


	//----- nvinfo : EIATTR_PARAM_CBANK
	.align		4
        /*0080*/ 	.byte	0x04, 0x0a
        /*0082*/ 	.short	(.L_155 - .L_154)
	.align		4
.L_154:
        /*0084*/ 	.word	index@(.nv.constant0._Z14compose_matrixP6__halfS0_P7double2S2_)
        /*0088*/ 	.short	0x0380
        /*008a*/ 	.short	0x0020


	//----- nvinfo : EIATTR_SW_WAR
	.align		4
.L_155:
        /*008c*/ 	.byte	0x04, 0x36
        /*008e*/ 	.short	(.L_157 - .L_156)
.L_156:
        /*0090*/ 	.word	0x00000008
.L_157:


//--------------------- .nv.info._Z9fill_zeroP6__halfS0_Pf --------------------------
	.section	.nv.info._Z9fill_zeroP6__halfS0_Pf,"",@"SHT_CUDA_INFO"
	.sectionflags	@""
	.align	4


	//----- nvinfo : EIATTR_CUDA_API_VERSION
	.align		4
        /*0000*/ 	.byte	0x04, 0x37
        /*0002*/ 	.short	(.L_159 - .L_158)
.L_158:
        /*0004*/ 	.word	0x00000082


	//----- nvinfo : EIATTR_KPARAM_INFO
	.align		4
.L_159:
        /*0008*/ 	.byte	0x04, 0x17
        /*000a*/ 	.short	(.L_161 - .L_160)
.L_160:
        /*000c*/ 	.word	0x00000000
        /*0010*/ 	.short	0x0002
        /*0012*/ 	.short	0x0010
        /*0014*/ 	.byte	0x00, 0xf5, 0x21, 0x00


	//----- nvinfo : EIATTR_KPARAM_INFO
	.align		4
.L_161:
        /*0018*/ 	.byte	0x04, 0x17
        /*001a*/ 	.short	(.L_163 - .L_162)
.L_162:
        /*001c*/ 	.word	0x00000000
        /*0020*/ 	.short	0x0001
        /*0022*/ 	.short	0x0008
        /*0024*/ 	.byte	0x00, 0xf5, 0x21, 0x00


	//----- nvinfo : EIATTR_KPARAM_INFO
	.align		4
.L_163:
        /*0028*/ 	.byte	0x04, 0x17
        /*002a*/ 	.short	(.L_165 - .L_164)
.L_164:
        /*002c*/ 	.word	0x00000000
        /*0030*/ 	.short	0x0000
        /*0032*/ 	.short	0x0000
        /*0034*/ 	.byte	0x00, 0xf5, 0x21, 0x00


	//----- nvinfo : EIATTR_SPARSE_MMA_MASK
	.align		4
.L_165:
        /*0038*/ 	.byte	0x03, 0x50
        /*003a*/ 	.short	0x0000


	//----- nvinfo : EIATTR_MAXREG_COUNT
	.align		4
        /*003c*/ 	.byte	0x03, 0x1b
        /*003e*/ 	.short	0x00ff


	//----- nvinfo : EIATTR_MERCURY_ISA_VERSION
	.align		4
        /*0040*/ 	.byte	0x03, 0x5f
        /*0042*/ 	.short	0x0101


	//----- nvinfo : EIATTR_VRC_CTA_INIT_COUNT
	.align		4
        /*0044*/ 	.byte	0x02, 0x4a
	.zero		1
	.zero		1


	//----- nvinfo : EIATTR_EXIT_INSTR_OFFSETS
	.align		4
        /*0048*/ 	.byte	0x04, 0x1c
        /*004a*/ 	.short	(.L_167 - .L_166)


	//   ....[0]....
.L_166:
        /*004c*/ 	.word	0x000000b0


	//   ....[1]....
        /*0050*/ 	.word	0x00000170


	//----- nvinfo : EIATTR_CBANK_PARAM_SIZE
	.align		4
.L_167:
        /*0054*/ 	.byte	0x03, 0x19
        /*0056*/ 	.short	0x0018


	//----- nvinfo : EIATTR_PARAM_CBANK
	.align		4
        /*0058*/ 	.byte	0x04, 0x0a
        /*005a*/ 	.short	(.L_169 - .L_168)
	.align		4
.L_168:
        /*005c*/ 	.word	index@(.nv.constant0._Z9fill_zeroP6__halfS0_Pf)
        /*0060*/ 	.short	0x0380
        /*0062*/ 	.short	0x0018


	//----- nvinfo : EIATTR_SW_WAR
	.align		4
.L_169:
        /*0064*/ 	.byte	0x04, 0x36
        /*0066*/ 	.short	(.L_171 - .L_170)
.L_170:
        /*0068*/ 	.word	0x00000008
.L_171:


//--------------------- .nv.info._Z7mat_addPfS_S_j --------------------------
	.section	.nv.info._Z7mat_addPfS_S_j,"",@"SHT_CUDA_INFO"
	.sectionflags	@""
	.align	4


	//----- nvinfo : EIATTR_CUDA_API_VERSION
	.align		4
        /*0000*/ 	.byte	0x04, 0x37
        /*0002*/ 	.short	(.L_173 - .L_172)
.L_172:
        /*0004*/ 	.word	0x00000082


	//----- nvinfo : EIATTR_KPARAM_INFO
	.align		4
.L_173:
        /*0008*/ 	.byte	0x04, 0x17
        /*000a*/ 	.short	(.L_175 - .L_174)
.L_174:
        /*000c*/ 	.word	0x00000000
        /*0010*/ 	.short	0x0003
        /*0012*/ 	.short	0x0018
        /*0014*/ 	.byte	0x00, 0xf0, 0x11, 0x00


	//----- nvinfo : EIATTR_KPARAM_INFO
	.align		4
.L_175:
        /*0018*/ 	.byte	0x04, 0x17
        /*001a*/ 	.short	(.L_177 - .L_176)
.L_176:
        /*001c*/ 	.word	0x00000000
        /*0020*/ 	.short	0x0002
        /*0022*/ 	.short	0x0010
        /*0024*/ 	.byte	0x00, 0xf5, 0x21, 0x00


	//----- nvinfo : EIATTR_KPARAM_INFO
	.align		4
.L_177:
        /*0028*/ 	.byte	0x04, 0x17
        /*002a*/ 	.short	(.L_179 - .L_178)
.L_178:
        /*002c*/ 	.word	0x00000000
        /*0030*/ 	.short	0x0001
        /*0032*/ 	.short	0x0008
        /*0034*/ 	.byte	0x00, 0xf5, 0x21, 0x00


	//----- nvinfo : EIATTR_KPARAM_INFO
	.align		4
.L_179:
        /*0038*/ 	.byte	0x04, 0x17
        /*003a*/ 	.short	(.L_181 - .L_180)
.L_180:
        /*003c*/ 	.word	0x00000000
        /*0040*/ 	.short	0x0000
        /*0042*/ 	.short	0x0000
        /*0044*/ 	.byte	0x00, 0xf5, 0x21, 0x00


	//----- nvinfo : EIATTR_SPARSE_MMA_MASK
	.align		4
.L_181:
        /*0048*/ 	.byte	0x03, 0x50
        /*004a*/ 	.short	0x0000


	//----- nvinfo : EIATTR_MAXREG_COUNT
	.align		4
        /*004c*/ 	.byte	0x03, 0x1b
        /*004e*/ 	.short	0x00ff


	//----- nvinfo : EIATTR_MERCURY_ISA_VERSION
	.align		4
        /*0050*/ 	.byte	0x03, 0x5f
        /*0052*/ 	.short	0x0101


	//----- nvinfo : EIATTR_VRC_CTA_INIT_COUNT
	.align		4
        /*0054*/ 	.byte	0x02, 0x4a
	.zero		1
	.zero		1


	//----- nvinfo : EIATTR_EXIT_INSTR_OFFSETS
	.align		4
        /*0058*/ 	.byte	0x04, 0x1c
        /*005a*/ 	.short	(.L_183 - .L_182)


	//   ....[0]....
.L_182:
        /*005c*/ 	.word	0x00000070


	//   ....[1]....
        /*0060*/ 	.word	0x00000130


	//----- nvinfo : EIATTR_CBANK_PARAM_SIZE
	.align		4
.L_183:
        /*0064*/ 	.byte	0x03, 0x19
        /*0066*/ 	.short	0x001c


	//----- nvinfo : EIATTR_PARAM_CBANK
	.align		4
        /*0068*/ 	.byte	0x04, 0x0a
        /*006a*/ 	.short	(.L_185 - .L_184)
	.align		4
.L_184:
        /*006c*/ 	.word	index@(.nv.constant0._Z7mat_addPfS_S_j)
        /*0070*/ 	.short	0x0380
        /*0072*/ 	.short	0x001c


	//----- nvinfo : EIATTR_SW_WAR
	.align		4
.L_185:
        /*0074*/ 	.byte	0x04, 0x36
        /*0076*/ 	.short	(.L_187 - .L_186)
.L_186:
        /*0078*/ 	.word	0x00000008
.L_187:


//--------------------- .nv.info._Z7mat_subPfS_S_j --------------------------
	.section	.nv.info._Z7mat_subPfS_S_j,"",@"SHT_CUDA_INFO"
	.sectionflags	@""
	.align	4


	//----- nvinfo : EIATTR_CUDA_API_VERSION
	.align		4
        /*0000*/ 	.byte	0x04, 0x37
        /*0002*/ 	.short	(.L_189 - .L_188)
.L_188:
        /*0004*/ 	.word	0x00000082


	//----- nvinfo : EIATTR_KPARAM_INFO
	.align		4
.L_189:
        /*0008*/ 	.byte	0x04, 0x17
        /*000a*/ 	.short	(.L_191 - .L_190)
.L_190:
        /*000c*/ 	.word	0x00000000
        /*0010*/ 	.short	0x0003
        /*0012*/ 	.short	0x0018
        /*0014*/ 	.byte	0x00, 0xf0, 0x11, 0x00


	//----- nvinfo : EIATTR_KPARAM_INFO
	.align		4
.L_191:
        /*0018*/ 	.byte	0x04, 0x17
        /*001a*/ 	.short	(.L_193 - .L_192)
.L_192:
        /*001c*/ 	.word	0x00000000
        /*0020*/ 	.short	0x0002
        /*0022*/ 	.short	0x0010
        /*0024*/ 	.byte	0x00, 0xf5, 0x21, 0x00


	//----- nvinfo : EIATTR_KPARAM_INFO
	.align		4
.L_193:
        /*0028*/ 	.byte	0x04, 0x17
        /*002a*/ 	.short	(.L_195 - .L_194)
.L_194:
        /*002c*/ 	.word	0x00000000
        /*0030*/ 	.short	0x0001
        /*0032*/ 	.short	0x0008
        /*0034*/ 	.byte	0x00, 0xf5, 0x21, 0x00


	//----- nvinfo : EIATTR_KPARAM_INFO
	.align		4
.L_195:
        /*0038*/ 	.byte	0x04, 0x17
        /*003a*/ 	.short	(.L_197 - .L_196)
.L_196:
        /*003c*/ 	.word	0x00000000
        /*0040*/ 	.short	0x0000
        /*0042*/ 	.short	0x0000
        /*0044*/ 	.byte	0x00, 0xf5, 0x21, 0x00


	//----- nvinfo : EIATTR_SPARSE_MMA_MASK
	.align		4
.L_197:
        /*0048*/ 	.byte	0x03, 0x50
        /*004a*/ 	.short	0x0000


	//----- nvinfo : EIATTR_MAXREG_COUNT
	.align		4
        /*004c*/ 	.byte	0x03, 0x1b
        /*004e*/ 	.short	0x00ff


	//----- nvinfo : EIATTR_MERCURY_ISA_VERSION
	.align		4
        /*0050*/ 	.byte	0x03, 0x5f
        /*0052*/ 	.short	0x0101


	//----- nvinfo : EIATTR_VRC_CTA_INIT_COUNT
	.align		4
        /*0054*/ 	.byte	0x02, 0x4a
	.zero		1
	.zero		1


	//----- nvinfo : EIATTR_EXIT_INSTR_OFFSETS
	.align		4
        /*0058*/ 	.byte	0x04, 0x1c
        /*005a*/ 	.short	(.L_199 - .L_198)


	//   ....[0]....
.L_198:
        /*005c*/ 	.word	0x00000070


	//   ....[1]....
        /*0060*/ 	.word	0x00000130


	//----- nvinfo : EIATTR_CBANK_PARAM_SIZE
	.align		4
.L_199:
        /*0064*/ 	.byte	0x03, 0x19
        /*0066*/ 	.short	0x001c


	//----- nvinfo : EIATTR_PARAM_CBANK
	.align		4
        /*0068*/ 	.byte	0x04, 0x0a
        /*006a*/ 	.short	(.L_201 - .L_200)
	.align		4
.L_200:
        /*006c*/ 	.word	index@(.nv.constant0._Z7mat_subPfS_S_j)
        /*0070*/ 	.short	0x0380
        /*0072*/ 	.short	0x001c


	//----- nvinfo : EIATTR_SW_WAR
	.align		4
.L_201:
        /*0074*/ 	.byte	0x04, 0x36
        /*0076*/ 	.short	(.L_203 - .L_202)
.L_202:
        /*0078*/ 	.word	0x00000008
.L_203:


//--------------------- .nv.info._Z13dot_wmma16x16P6__halfS0_Pf --------------------------
	.section	.nv.info._Z13dot_wmma16x16P6__halfS0_Pf,"",@"SHT_CUDA_INFO"
	.sectionflags	@""
	.align	4


	//----- nvinfo : EIATTR_CUDA_API_VERSION
	.align		4
        /*0000*/ 	.byte	0x04, 0x37
        /*0002*/ 	.short	(.L_205 - .L_204)
.L_204:
        /*0004*/ 	.word	0x00000082


	//----- nvinfo : EIATTR_KPARAM_INFO
	.align		4
.L_205:
        /*0008*/ 	.byte	0x04, 0x17
        /*000a*/ 	.short	(.L_207 - .L_206)
.L_206:
        /*000c*/ 	.word	0x00000000
        /*0010*/ 	.short	0x0002
        /*0012*/ 	.short	0x0010
        /*0014*/ 	.byte	0x00, 0xf5, 0x21, 0x00


	//----- nvinfo : EIATTR_KPARAM_INFO
	.align		4
.L_207:
        /*0018*/ 	.byte	0x04, 0x17
        /*001a*/ 	.short	(.L_209 - .L_208)
.L_208:
        /*001c*/ 	.word	0x00000000
        /*0020*/ 	.short	0x0001
        /*0022*/ 	.short	0x0008
        /*0024*/ 	.byte	0x00, 0xf5, 0x21, 0x00


	//----- nvinfo : EIATTR_KPARAM_INFO
	.align		4
.L_209:
        /*0028*/ 	.byte	0x04, 0x17
        /*002a*/ 	.short	(.L_211 - .L_210)
.L_210:
        /*002c*/ 	.word	0x00000000
        /*0030*/ 	.short	0x0000
        /*0032*/ 	.short	0x0000
        /*0034*/ 	.byte	0x00, 0xf5, 0x21, 0x00


	//----- nvinfo : EIATTR_SPARSE_MMA_MASK
	.align		4
.L_211:
        /*0038*/ 	.byte	0x03, 0x50
        /*003a*/ 	.short	0x0000


	//----- nvinfo : EIATTR_WMMA_USED
	.align		4
        /*003c*/ 	.byte	0x01, 0x2b
	.zero		2


	//----- nvinfo : EIATTR_MAXREG_COUNT
	.align		4
        /*0040*/ 	.byte	0x03, 0x1b
        /*0042*/ 	.short	0x00ff


	//----- nvinfo : EIATTR_MERCURY_ISA_VERSION
	.align		4
        /*0044*/ 	.byte	0x03, 0x5f
        /*0046*/ 	.short	0x0101


	//----- nvinfo : EIATTR_VRC_CTA_INIT_COUNT
	.align		4
        /*0048*/ 	.byte	0x02, 0x4a
	.zero		1
	.zero		1


	//----- nvinfo : EIATTR_EXIT_INSTR_OFFSETS
	.align		4
        /*004c*/ 	.byte	0x04, 0x1c
        /*004e*/ 	.short	(.L_213 - .L_212)


	//   ....[0]....
.L_212:
        /*0050*/ 	.word	0x00000210


	//----- nvinfo : EIATTR_CBANK_PARAM_SIZE
	.align		4
.L_213:
        /*0054*/ 	.byte	0x03, 0x19
        /*0056*/ 	.short	0x0018


	//----- nvinfo : EIATTR_PARAM_CBANK
	.align		4
        /*0058*/ 	.byte	0x04, 0x0a
        /*005a*/ 	.short	(.L_215 - .L_214)
	.align		4
.L_214:
        /*005c*/ 	.word	index@(.nv.constant0._Z13dot_wmma16x16P6__halfS0_Pf)
        /*0060*/ 	.short	0x0380
        /*0062*/ 	.short	0x0018


	//----- nvinfo : EIATTR_SW_WAR
	.align		4
.L_215:
        /*0064*/ 	.byte	0x04, 0x36
        /*0066*/ 	.short	(.L_217 - .L_216)
.L_216:
        /*0068*/ 	.word	0x00000008
.L_217:


//--------------------- .nv.callgraph             --------------------------
	.section	.nv.callgraph,"",@"SHT_CUDA_CALLGRAPH"
	.align	4
	.sectionentsize	8
	.align		4
        /*0000*/ 	.word	0x00000000
	.align		4
        /*0004*/ 	.word	0xffffffff
	.align		4
        /*0008*/ 	.word	0x00000000
	.align		4
        /*000c*/ 	.word	0xfffffffe
	.align		4
        /*0010*/ 	.word	0x00000000
	.align		4
        /*0014*/ 	.word	0xfffffffd
	.align		4
        /*0018*/ 	.word	0x00000000
	.align		4
        /*001c*/ 	.word	0xfffffffc


//--------------------- .text._Z11mat_vec_mulP7double2S0_S0_ --------------------------
	.section	.text._Z11mat_vec_mulP7double2S0_S0_,"ax",@progbits
	.align	128
        .global         _Z11mat_vec_mulP7double2S0_S0_
        .type           _Z11mat_vec_mulP7double2S0_S0_,@function
        .size           _Z11mat_vec_mulP7double2S0_S0_,(.L_x_16 - _Z11mat_vec_mulP7double2S0_S0_)
        .other          _Z11mat_vec_mulP7double2S0_S0_,@"STO_CUDA_ENTRY STV_DEFAULT"
_Z11mat_vec_mulP7double2S0_S0_:
.text._Z11mat_vec_mulP7double2S0_S0_:
[----:B------:R-:W-:Y:S08]  /*0000*/  LDC R1, c[0x0][0x37c] ;  /* 0x0000df00ff017b82 */ /* 0x000ff00000000800 */
[----:B------:R-:W0:Y:S01]  /*0010*/  LDC.64 R28, c[0x0][0x388] ;  /* 0x0000e200ff1c7b82 */ /* 0x000e220000000a00 */
[----:B------:R-:W0:Y:S02]  /*0020*/  LDCU.64 UR16, c[0x0][0x358] ;  /* 0x00006b00ff1077ac */ /* 0x000e240008000a00 */
[----:B0-----:R-:W2:Y:S04]  /*0030*/  LDG.E.128 R4, desc[UR16][R28.64+0x10] ;  /* 0x000010101c047981 */ /* 0x001ea8000c1e1d00 */
[----:B------:R-:W3:Y:S01]  /*0040*/  LDG.E.128 R24, desc[UR16][R28.64] ;  /* 0x000000101c187981 */ /* 0x000ee2000c1e1d00 */
[----:B------:R-:W0:Y:S03]  /*0050*/  LDC.64 R2, c[0x0][0x380] ;  /* 0x0000e000ff027b82 */ /* 0x000e260000000a00 */
[----:B------:R-:W4:Y:S04]  /*0060*/  LDG.E.128 R8, desc[UR16][R28.64+0x20] ;  /* 0x000020101c087981 */ /* 0x000f28000c1e1d00 */
[----:B0-----:R-:W5:Y:S04]  /*0070*/  LDG.E.128 R12, desc[UR16][R2.64] ;  /* 0x00000010020c7981 */ /* 0x001f68000c1e1d00 */
[----:B------:R-:W5:Y:S04]  /*0080*/  LDG.E.128 R16, desc[UR16][R2.64+0x10] ;  /* 0x0000101002107981 */ /* 0x000f68000c1e1d00 */
[----:B------:R-:W5:Y:S01]  /*0090*/  LDG.E.128 R20, desc[UR16][R2.64+0x20] ;  /* 0x0000201002147981 */ /* 0x000f62000c1e1d00 */
[----:B--2---:R-:W-:-:S02]  /*00a0*/  R2UR UR10, R6 ;  /* 0x00000000060a72ca */ /* 0x004fc400000e0000 */
[----:B------:R-:W-:Y:S02]  /*00b0*/  R2UR UR11, R7 ;  /* 0x00000000070b72ca */ /* 0x000fe400000e0000 */
[----:B------:R-:W-:Y:S02]  /*00c0*/  R2UR UR8, R4 ;  /* 0x00000000040872ca */ /* 0x000fe400000e0000 */
[----:B------:R-:W-:Y:S02]  /*00d0*/  R2UR UR9, R5 ;  /* 0x00000000050972ca */ /* 0x000fe400000e0000 */
[----:B------:R-:W2:Y:S01]  /*00e0*/  LDG.E.128 R4, desc[UR16][R2.64+0x40] ;  /* 0x0000401002047981 */ /* 0x000ea2000c1e1d00 */
[----:B---3--:R-:W-:Y:S02]  /*00f0*/  R2UR UR6, R26 ;  /* 0x000000001a0672ca */ /* 0x008fe400000e0000 */
[----:B------:R-:W-:Y:S02]  /*0100*/  R2UR UR7, R27 ;  /* 0x000000001b0772ca */ /* 0x000fe400000e0000 */
[----:B------:R-:W-:-:S02]  /*0110*/  R2UR UR4, R24 ;  /* 0x00000000180472ca */ /* 0x000fc400000e0000 */
[----:B------:R-:W-:Y:S02]  /*0120*/  R2UR UR5, R25 ;  /* 0x00000000190572ca */ /* 0x000fe400000e0000 */
[----:B------:R-:W3:Y:S01]  /*0130*/  LDG.E.128 R24, desc[UR16][R2.64+0x30] ;  /* 0x0000301002187981 */ /* 0x000ee2000c1e1d00 */
[----:B----4-:R-:W-:Y:S02]  /*0140*/  R2UR UR14, R10 ;  /* 0x000000000a0e72ca */ /* 0x010fe400000e0000 */
[----:B------:R-:W-:Y:S02]  /*0150*/  R2UR UR15, R11 ;  /* 0x000000000b0f72ca */ /* 0x000fe400000e0000 */
[----:B------:R-:W-:Y:S02]  /*0160*/  R2UR UR12, R8 ;  /* 0x00000000080c72ca */ /* 0x000fe400000e0000 */
[----:B------:R-:W-:Y:S01]  /*0170*/  R2UR UR13, R9 ;  /* 0x00000000090d72ca */ /* 0x000fe200000e0000 */
[----:B-----5:R-:W-:-:S03]  /*0180*/  DMUL R8, R14, UR6 ;  /* 0x000000060e087c28 */ /* 0x020fc60008000000 */
[----:B------:R-:W-:Y:S02]  /*0190*/  DMUL R14, R14, UR4 ;  /* 0x000000040e0e7c28 */ /* 0x000fe40008000000 */
[C---:B------:R-:W-:Y:S02]  /*01a0*/  DMUL R10, R18.reuse, UR10 ;  /* 0x0000000a120a7c28 */ /* 0x040fe40008000000 */
[----:B------:R-:W-:Y:S02]  /*01b0*/  DMUL R18, R18, UR8 ;  /* 0x0000000812127c28 */ /* 0x000fe40008000000 */
[C---:B------:R-:W-:Y:S02]  /*01c0*/  DFMA R8, R12.reuse, UR4, -R8 ;  /* 0x000000040c087c2b */ /* 0x040fe40008000808 */
[----:B------:R-:W-:Y:S02]  /*01d0*/  DFMA R14, R12, UR6, R14 ;  /* 0x000000060c0e7c2b */ /* 0x000fe4000800000e */
[----:B------:R-:W-:-:S02]  /*01e0*/  DFMA R10, R16, UR8, -R10 ;  /* 0x00000008100a7c2b */ /* 0x000fc4000800080a */
[----:B------:R-:W-:Y:S02]  /*01f0*/  DMUL R12, R22, UR14 ;  /* 0x0000000e160c7c28 */ /* 0x000fe40008000000 */
[----:B------:R-:W-:-:S04]  /*0200*/  DFMA R18, R16, UR10, R18 ;  /* 0x0000000a10127c2b */ /* 0x000fc80008000012 */
[----:B------:R-:W-:Y:S02]  /*0210*/  DADD R28, R8, R10 ;  /* 0x00000000081c7229 */ /* 0x000fe4000000000a */
[----:B------:R-:W-:Y:S02]  /*0220*/  DFMA R10, R20, UR12, -R12 ;  /* 0x0000000c140a7c2b */ /* 0x000fe4000800080c */
[----:B------:R-:W-:Y:S01]  /*0230*/  DADD R8, R14, R18 ;  /* 0x000000000e087229 */ /* 0x000fe20000000012 */
[----:B------:R-:W4:Y:S01]  /*0240*/  LDG.E.128 R12, desc[UR16][R2.64+0x50] ;  /* 0x00005010020c7981 */ /* 0x000f22000c1e1d00 */
[C---:B--2---:R-:W-:Y:S02]  /*0250*/  DMUL R16, R6.reuse, UR10 ;  /* 0x0000000a06107c28 */ /* 0x044fe40008000000 */
[----:B------:R-:W-:Y:S02]  /*0260*/  DMUL R6, R6, UR8 ;  /* 0x0000000806067c28 */ /* 0x000fe40008000000 */
[----:B---3--:R-:W-:-:S04]  /*0270*/  DMUL R32, R26, UR6 ;  /* 0x000000061a207c28 */ /* 0x008fc80008000000 */
[C---:B------:R-:W-:Y:S02]  /*0280*/  DFMA R16, R4.reuse, UR8, -R16 ;  /* 0x0000000804107c2b */ /* 0x040fe40008000810 */
[----:B------:R-:W-:Y:S02]  /*0290*/  DFMA R30, R4, UR10, R6 ;  /* 0x0000000a041e7c2b */ /* 0x000fe40008000006 */
[----:B------:R-:W2:Y:S01]  /*02a0*/  LDG.E.128 R4, desc[UR16][R2.64+0x60] ;  /* 0x0000601002047981 */ /* 0x000ea2000c1e1d00 */
[----:B------:R-:W-:Y:S02]  /*02b0*/  DMUL R26, R26, UR4 ;  /* 0x000000041a1a7c28 */ /* 0x000fe40008000000 */
[----:B------:R-:W-:-:S06]  /*02c0*/  DFMA R32, R24, UR4, -R32 ;  /* 0x0000000418207c2b */ /* 0x000fcc0008000820 */
[----:B------:R-:W-:Y:S02]  /*02d0*/  DFMA R26, R24, UR6, R26 ;  /* 0x00000006181a7c2b */ /* 0x000fe4000800001a */
[----:B------:R-:W-:Y:S01]  /*02e0*/  DADD R32, R32, R16 ;  /* 0x0000000020207229 */ /* 0x000fe20000000010 */
[----:B------:R-:W3:Y:S05]  /*02f0*/  LDG.E.128 R16, desc[UR16][R2.64+0x70] ;  /* 0x0000701002107981 */ /* 0x000eea000c1e1d00 */
[----:B------:R-:W-:Y:S02]  /*0300*/  DADD R30, R26, R30 ;  /* 0x000000001a1e7229 */ /* 0x000fe4000000001e */
[----:B------:R0:W5:Y:S01]  /*0310*/  LDG.E.128 R24, desc[UR16][R2.64+0x80] ;  /* 0x0000801002187981 */ /* 0x000162000c1e1d00 */
[----:B------:R-:W-:-:S08]  /*0320*/  DMUL R22, R22, UR12 ;  /* 0x0000000c16167c28 */ /* 0x000fd00008000000 */
[----:B------:R-:W-:Y:S02]  /*0330*/  DFMA R22, R20, UR14, R22 ;  /* 0x0000000e14167c2b */ /* 0x000fe40008000016 */
[----:B------:R-:W-:Y:S02]  /*0340*/  DADD R20, R28, R10 ;  /* 0x000000001c147229 */ /* 0x000fe4000000000a */
[C---:B----4-:R-:W-:Y:S02]  /*0350*/  DMUL R10, R14.reuse, UR14 ;  /* 0x0000000e0e0a7c28 */ /* 0x050fe40008000000 */
[----:B------:R-:W-:Y:S02]  /*0360*/  DMUL R14, R14, UR12 ;  /* 0x0000000c0e0e7c28 */ /* 0x000fe40008000000 */
[----:B------:R-:W-:-:S04]  /*0370*/  DADD R22, R8, R22 ;  /* 0x0000000008167229 */ /* 0x000fc80000000016 */
[C---:B------:R-:W-:Y:S02]  /*0380*/  DFMA R10, R12.reuse, UR12, -R10 ;  /* 0x0000000c0c0a7c2b */ /* 0x040fe4000800080a */
[----:B------:R-:W-:-:S08]  /*0390*/  DFMA R14, R12, UR14, R14 ;  /* 0x0000000e0c0e7c2b */ /* 0x000fd0000800000e */
[----:B------:R-:W-:Y:S02]  /*03a0*/  DADD R14, R30, R14 ;  /* 0x000000001e0e7229 */ /* 0x000fe4000000000e */
[C---:B--2---:R-:W-:Y:S02]  /*03b0*/  DMUL R8, R6.reuse, UR6 ;  /* 0x0000000606087c28 */ /* 0x044fe40008000000 */
[----:B------:R-:W-:-:S06]  /*03c0*/  DMUL R12, R6, UR4 ;  /* 0x00000004060c7c28 */ /* 0x000fcc0008000000 */
[----:B------:R-:W-:Y:S02]  /*03d0*/  DFMA R6, R4, UR4, -R8 ;  /* 0x0000000404067c2b */ /* 0x000fe40008000808 */
[C---:B---3--:R-:W-:Y:S02]  /*03e0*/  DMUL R8, R18.reuse, UR10 ;  /* 0x0000000a12087c28 */ /* 0x048fe40008000000 */
[----:B------:R-:W-:Y:S02]  /*03f0*/  DMUL R18, R18, UR8 ;  /* 0x0000000812127c28 */ /* 0x000fe40008000000 */
[----:B------:R-:W-:Y:S02]  /*0400*/  DFMA R4, R4, UR6, R12 ;  /* 0x0000000604047c2b */ /* 0x000fe4000800000c */
[----:B------:R-:W-:Y:S02]  /*0410*/  DADD R12, R32, R10 ;  /* 0x00000000200c7229 */ /* 0x000fe4000000000a */
[----:B0-----:R-:W-:-:S02]  /*0420*/  DFMA R2, R16, UR8, -R8 ;  /* 0x0000000810027c2b */ /* 0x001fc40008000808 */
[----:B------:R-:W0:Y:S01]  /*0430*/  LDC.64 R8, c[0x0][0x390] ;  /* 0x0000e400ff087b82 */ /* 0x000e220000000a00 */
[----:B-----5:R-:W-:Y:S02]  /*0440*/  DMUL R10, R26, UR14 ;  /* 0x0000000e1a0a7c28 */ /* 0x020fe40008000000 */
[----:B------:R-:W-:Y:S02]  /*0450*/  DFMA R16, R16, UR10, R18 ;  /* 0x0000000a10107c2b */ /* 0x000fe40008000012 */
[----:B------:R-:W-:Y:S02]  /*0460*/  DMUL R26, R26, UR12 ;  /* 0x0000000c1a1a7c28 */ /* 0x000fe40008000000 */
[----:B------:R-:W-:Y:S02]  /*0470*/  DADD R2, R6, R2 ;  /* 0x0000000006027229 */ /* 0x000fe40000000002 */
[----:B------:R-:W-:Y:S02]  /*0480*/  DFMA R10, R24, UR12, -R10 ;  /* 0x0000000c180a7c2b */ /* 0x000fe4000800080a */
[----:B------:R-:W-:-:S02]  /*0490*/  DADD R4, R4, R16 ;  /* 0x0000000004047229 */ /* 0x000fc40000000010 */
[----:B------:R-:W-:-:S04]  /*04a0*/  DFMA R26, R24, UR14, R26 ;  /* 0x0000000e181a7c2b */ /* 0x000fc8000800001a */
[----:B------:R-:W-:-:S04]  /*04b0*/  DADD R24, R2, R10 ;  /* 0x0000000002187229 */ /* 0x000fc8000000000a */
[----:B------:R-:W-:Y:S01]  /*04c0*/  DADD R26, R4, R26 ;  /* 0x00000000041a7229 */ /* 0x000fe2000000001a */
[----:B0-----:R-:W-:Y:S04]  /*04d0*/  STG.E.128 desc[UR16][R8.64], R20 ;  /* 0x0000001408007986 */ /* 0x001fe8000c101d10 */
[----:B------:R-:W-:Y:S04]  /*04e0*/  STG.E.128 desc[UR16][R8.64+0x10], R12 ;  /* 0x0000100c08007986 */ /* 0x000fe8000c101d10 */
[----:B------:R-:W-:Y:S01]  /*04f0*/  STG.E.128 desc[UR16][R8.64+0x20], R24 ;  /* 0x0000201808007986 */ /* 0x000fe2000c101d10 */
[----:B------:R-:W-:Y:S05]  /*0500*/  EXIT ;  /* 0x000000000000794d */ /* 0x000fea0003800000 */
.L_x_0:
[----:B------:R-:W-:-:S00]  /*0510*/  BRA `(.L_x_0) ;  /* 0xfffffffc00fc7947 */ /* 0x000fc0000383ffff */
[----:B------:R-:W-:-:S00]  /*0520*/  NOP ;  /* 0x0000000000007918 */ /* 0x000fc00000000000 */
        /* <DEDUP_REMOVED lines=13> */
.L_x_16:


//--------------------- .text._Z11fill_matrixP6__halfj --------------------------
	.section	.text._Z11fill_matrixP6__halfj,"ax",@progbits
	.align	128
        .global         _Z11fill_matrixP6__halfj
        .type           _Z11fill_matrixP6__halfj,@function
        .size           _Z11fill_matrixP6__halfj,(.L_x_17 - _Z11fill_matrixP6__halfj)
        .other          _Z11fill_matrixP6__halfj,@"STO_CUDA_ENTRY STV_DEFAULT"
_Z11fill_matrixP6__halfj:
.text._Z11fill_matrixP6__halfj:
[----:B------:R-:W-:Y:S01]  /*0000*/  LDC R1, c[0x0][0x37c] ;  /* 0x0000df00ff017b82 */ /* 0x000fe20000000800 */
[----:B------:R-:W0:Y:S07]  /*0010*/  S2R R5, SR_TID.X ;  /* 0x0000000000057919 */ /* 0x000e2e0000002100 */
[----:B------:R-:W0:Y:S01]  /*0020*/  S2UR UR4, SR_CTAID.X ;  /* 0x00000000000479c3 */ /* 0x000e220000002500 */
[----:B------:R-:W1:Y:S07]  /*0030*/  LDCU UR5, c[0x0][0x388] ;  /* 0x00007100ff0577ac */ /* 0x000e6e0008000800 */
[----:B------:R-:W0:Y:S02]  /*0040*/  LDC R0, c[0x0][0x360] ;  /* 0x0000d800ff007b82 */ /* 0x000e240000000800 */
[----:B0-----:R-:W-:-:S05]  /*0050*/  IMAD R5, R0, UR4, R5 ;  /* 0x0000000400057c24 */ /* 0x001fca000f8e0205 */
[----:B-1----:R-:W-:-:S13]  /*0060*/  ISETP.GE.U32.AND P0, PT, R5, UR5, PT ;  /* 0x0000000505007c0c */ /* 0x002fda000bf06070 */
[----:B------:R-:W-:Y:S05]  /*0070*/  @P0 EXIT ;  /* 0x000000000000094d */ /* 0x000fea0003800000 */
[----:B------:R-:W0:Y:S01]  /*0080*/  LDC.64 R2, c[0x0][0x380] ;  /* 0x0000e000ff027b82 */ /* 0x000e220000000a00 */
[----:B------:R-:W1:Y:S01]  /*0090*/  LDCU.64 UR4, c[0x0][0x358] ;  /* 0x00006b00ff0477ac */ /* 0x000e620008000a00 */
[----:B------:R-:W-:-:S04]  /*00a0*/  I2FP.F32.U32 R0, R5 ;  /* 0x0000000500007245 */ /* 0x000fc80000201000 */
[----:B------:R-:W-:Y:S01]  /*00b0*/  F2FP.F16.F32.PACK_AB R0, RZ, R0 ;  /* 0x00000000ff00723e */ /* 0x000fe200000000ff */
[----:B0-----:R-:W-:-:S05]  /*00c0*/  IMAD.WIDE.U32 R2, R5, 0x2, R2 ;  /* 0x0000000205027825 */ /* 0x001fca00078e0002 */
[----:B-1----:R-:W-:Y:S01]  /*00d0*/  STG.E.U16 desc[UR4][R2.64], R0 ;  /* 0x0000000002007986 */ /* 0x002fe2000c101504 */
[----:B------:R-:W-:Y:S05]  /*00e0*/  EXIT ;  /* 0x000000000000794d */ /* 0x000fea0003800000 */
.L_x_1:
        /* <DEDUP_REMOVED lines=9> */
.L_x_17:


//--------------------- .text._Z7combinePfS_P7double2 --------------------------
	.section	.text._Z7combinePfS_P7double2,"ax",@progbits
	.align	128
        .global         _Z7combinePfS_P7double2
        .type           _Z7combinePfS_P7double2,@function
        .size           _Z7combinePfS_P7double2,(.L_x_18 - _Z7combinePfS_P7double2)
        .other          _Z7combinePfS_P7double2,@"STO_CUDA_ENTRY STV_DEFAULT"
_Z7combinePfS_P7double2:
.text._Z7combinePfS_P7double2:
[----:B------:R-:W-:Y:S01]  /*0000*/  LDC R1, c[0x0][0x37c] ;  /* 0x0000df00ff017b82 */ /* 0x000fe20000000800 */
[----:B------:R-:W0:Y:S07]  /*0010*/  S2R R13, SR_TID.X ;  /* 0x00000000000d7919 */ /* 0x000e2e0000002100 */
[----:B------:R-:W0:Y:S08]  /*0020*/  S2UR UR4, SR_CTAID.X ;  /* 0x00000000000479c3 */ /* 0x000e300000002500 */
[----:B------:R-:W0:Y:S02]  /*0030*/  LDC R0, c[0x0][0x360] ;  /* 0x0000d800ff007b82 */ /* 0x000e240000000800 */
[----:B0-----:R-:W-:-:S05]  /*0040*/  IMAD R13, R0, UR4, R13 ;  /* 0x00000004000d7c24 */ /* 0x001fca000f8e020d */
[----:B------:R-:W-:-:S13]  /*0050*/  ISETP.GT.U32.AND P0, PT, R13, 0x2, PT ;  /* 0x000000020d00780c */ /* 0x000fda0003f04070 */
[----:B------:R-:W-:Y:S05]  /*0060*/  @P0 EXIT ;  /* 0x000000000000094d */ /* 0x000fea0003800000 */
[----:B------:R-:W0:Y:S01]  /*0070*/  LDC.64 R2, c[0x0][0x380] ;  /* 0x0000e000ff027b82 */ /* 0x000e220000000a00 */
[----:B------:R-:W1:Y:S07]  /*0080*/  LDCU.64 UR4, c[0x0][0x358] ;  /* 0x00006b00ff0477ac */ /* 0x000e6e0008000a00 */
[----:B------:R-:W2:Y:S08]  /*0090*/  LDC.64 R8, c[0x0][0x388] ;  /* 0x0000e200ff087b82 */ /* 0x000eb00000000a00 */
[----:B------:R-:W3:Y:S01]  /*00a0*/  LDC.64 R10, c[0x0][0x390] ;  /* 0x0000e400ff0a7b82 */ /* 0x000ee20000000a00 */
[----:B0-----:R-:W-:-:S06]  /*00b0*/  IMAD.WIDE.U32 R2, R13, 0x4, R2 ;  /* 0x000000040d027825 */ /* 0x001fcc00078e0002 */
[----:B-1----:R-:W4:Y:S01]  /*00c0*/  LDG.E R2, desc[UR4][R2.64] ;  /* 0x0000000402027981 */ /* 0x002f22000c1e1900 */
[----:B--2---:R-:W-:-:S05]  /*00d0*/  IMAD.WIDE.U32 R8, R13, 0x4, R8 ;  /* 0x000000040d087825 */ /* 0x004fca00078e0008 */
[----:B------:R-:W2:Y:S01]  /*00e0*/  LDG.E R6, desc[UR4][R8.64] ;  /* 0x0000000408067981 */ /* 0x000ea2000c1e1900 */
[----:B---3--:R-:W-:Y:S01]  /*00f0*/  IMAD.WIDE.U32 R10, R13, 0x10, R10 ;  /* 0x000000100d0a7825 */ /* 0x008fe200078e000a */
[----:B----4-:R-:W-:Y:S08]  /*0100*/  F2F.F64.F32 R4, R2 ;  /* 0x0000000200047310 */ /* 0x010ff00000201800 */
[----:B--2---:R-:W0:Y:S02]  /*0110*/  F2F.F64.F32 R6, R6 ;  /* 0x0000000600067310 */ /* 0x004e240000201800 */
[----:B0-----:R-:W-:Y:S01]  /*0120*/  STG.E.128 desc[UR4][R10.64], R4 ;  /* 0x000000040a007986 */ /* 0x001fe2000c101d04 */
[----:B------:R-:W-:Y:S05]  /*0130*/  EXIT ;  /* 0x000000000000794d */ /* 0x000fea0003800000 */
.L_x_2:
        /* <DEDUP_REMOVED lines=12> */
.L_x_18:


//--------------------- .text._Z11add_sub_vecPfS_S_S_S_S_ --------------------------
	.section	.text._Z11add_sub_vecPfS_S_S_S_S_,"ax",@progbits
	.align	128
        .global         _Z11add_sub_vecPfS_S_S_S_S_
        .type           _Z11add_sub_vecPfS_S_S_S_S_,@function
        .size           _Z11add_sub_vecPfS_S_S_S_S_,(.L_x_19 - _Z11add_sub_vecPfS_S_S_S_S_)
        .other          _Z11add_sub_vecPfS_S_S_S_S_,@"STO_CUDA_ENTRY STV_DEFAULT"
_Z11add_sub_vecPfS_S_S_S_S_:
.text._Z11add_sub_vecPfS_S_S_S_S_:
        /* <DEDUP_REMOVED lines=11> */
[----:B0-----:R-:W-:-:S07]  /*00b0*/  IMAD.WIDE.U32 R2, R13, 0x4, R2 ;  /* 0x000000040d027825 */ /* 0x001fce00078e0002 */
[----:B------:R-:W0:Y:S01]  /*00c0*/  LDC.64 R8, c[0x0][0x390] ;  /* 0x0000e400ff087b82 */ /* 0x000e220000000a00 */
[----:B-1----:R-:W4:Y:S01]  /*00d0*/  LDG.E R2, desc[UR4][R2.64] ;  /* 0x0000000402027981 */ /* 0x002f22000c1e1900 */
[----:B--2---:R-:W-:-:S06]  /*00e0*/  IMAD.WIDE.U32 R4, R13, 0x4, R4 ;  /* 0x000000040d047825 */ /* 0x004fcc00078e0004 */
[----:B------:R-:W1:Y:S01]  /*00f0*/  LDC.64 R10, c[0x0][0x398] ;  /* 0x0000e600ff0a7b82 */ /* 0x000e620000000a00 */
[----:B------:R-:W4:Y:S01]  /*0100*/  LDG.E R5, desc[UR4][R4.64] ;  /* 0x0000000404057981 */ /* 0x000f22000c1e1900 */
[----:B---3--:R-:W-:-:S04]  /*0110*/  IMAD.WIDE.U32 R6, R13, 0x4, R6 ;  /* 0x000000040d067825 */ /* 0x008fc800078e0006 */
[----:B0-----:R-:W-:-:S04]  /*0120*/  IMAD.WIDE.U32 R8, R13, 0x4, R8 ;  /* 0x000000040d087825 */ /* 0x001fc800078e0008 */
[----:B-1----:R-:W-:-:S04]  /*0130*/  IMAD.WIDE.U32 R10, R13, 0x4, R10 ;  /* 0x000000040d0a7825 */ /* 0x002fc800078e000a */
[----:B----4-:R-:W-:Y:S02]  /*0140*/  FADD R15, R2, -R5 ;  /* 0x80000005020f7221 */ /* 0x010fe40000000000 */
[----:B------:R-:W0:Y:S03]  /*0150*/  LDC.64 R2, c[0x0][0x3a8] ;  /* 0x0000ea00ff027b82 */ /* 0x000e260000000a00 */
[----:B------:R-:W-:Y:S04]  /*0160*/  STG.E desc[UR4][R6.64], R15 ;  /* 0x0000000f06007986 */ /* 0x000fe8000c101904 */
[----:B------:R-:W2:Y:S04]  /*0170*/  LDG.E R8, desc[UR4][R8.64] ;  /* 0x0000000408087981 */ /* 0x000ea8000c1e1900 */
[----:B------:R-:W2:Y:S01]  /*0180*/  LDG.E R11, desc[UR4][R10.64] ;  /* 0x000000040a0b7981 */ /* 0x000ea2000c1e1900 */
[----:B0-----:R-:W-:-:S04]  /*0190*/  IMAD.WIDE.U32 R2, R13, 0x4, R2 ;  /* 0x000000040d027825 */ /* 0x001fc800078e0002 */
[----:B--2---:R-:W-:-:S05]  /*01a0*/  FADD R5, R8, R11 ;  /* 0x0000000b08057221 */ /* 0x004fca0000000000 */
[----:B------:R-:W-:Y:S01]  /*01b0*/  STG.E desc[UR4][R2.64], R5 ;  /* 0x0000000502007986 */ /* 0x000fe2000c101904 */
[----:B------:R-:W-:Y:S05]  /*01c0*/  EXIT ;  /* 0x000000000000794d */ /* 0x000fea0003800000 */
.L_x_3:
        /* <DEDUP_REMOVED lines=11> */
.L_x_19:


//--------------------- .text._Z11isolate_vecPfS_S_S_S_ --------------------------
	.section	.text._Z11isolate_vecPfS_S_S_S_,"ax",@progbits
	.align	128
        .global         _Z11isolate_vecPfS_S_S_S_
        .type           _Z11isolate_vecPfS_S_S_S_,@function
        .size           _Z11isolate_vecPfS_S_S_S_,(.L_x_20 - _Z11isolate_vecPfS_S_S_S_)
        .other          _Z11isolate_vecPfS_S_S_S_,@"STO_CUDA_ENTRY STV_DEFAULT"
_Z11isolate_vecPfS_S_S_S_:
.text._Z11isolate_vecPfS_S_S_S_:
[----:B------:R-:W-:Y:S01]  /*0000*/  LDC R1, c[0x0][0x37c] ;  /* 0x0000df00ff017b82 */ /* 0x000fe20000000800 */
[----:B------:R-:W0:Y:S07]  /*0010*/  S2R R0, SR_TID.X ;  /* 0x0000000000007919 */ /* 0x000e2e0000002100 */
[----:B------:R-:W0:Y:S01]  /*0020*/  S2UR UR6, SR_CTAID.X ;  /* 0x00000000000679c3 */ /* 0x000e220000002500 */
[----:B------:R-:W1:Y:S07]  /*0030*/  LDCU.64 UR4, c[0x0][0x358] ;  /* 0x00006b00ff0477ac */ /* 0x000e6e0008000a00 */
[----:B------:R-:W0:Y:S02]  /*0040*/  LDC R3, c[0x0][0x360] ;  /* 0x0000d800ff037b82 */ /* 0x000e240000000800 */
[----:B0-----:R-:W-:-:S05]  /*0050*/  IMAD R0, R3, UR6, R0 ;  /* 0x0000000603007c24 */ /* 0x001fca000f8e0200 */
[----:B------:R-:W-:-:S13]  /*0060*/  ISETP.GT.AND P0, PT, R0, 0x65, PT ;  /* 0x000000650000780c */ /* 0x000fda0003f04270 */
[----:B-1----:R-:W-:Y:S05]  /*0070*/  @P0 BRA `(.L_x_4) ;  /* 0x0000000000580947 */ /* 0x002fea0003800000 */
[----:B------:R-:W-:-:S13]  /*0080*/  ISETP.NE.AND P0, PT, R0, RZ, PT ;  /* 0x000000ff0000720c */ /* 0x000fda0003f05270 */
[----:B------:R-:W-:Y:S05]  /*0090*/  @!P0 BRA `(.L_x_5) ;  /* 0x00000000002c8947 */ /* 0x000fea0003800000 */
[----:B------:R-:W-:-:S13]  /*00a0*/  ISETP.NE.AND P0, PT, R0, 0x33, PT ;  /* 0x000000330000780c */ /* 0x000fda0003f05270 */
[----:B------:R-:W-:Y:S05]  /*00b0*/  @P0 EXIT ;  /* 0x000000000000094d */ /* 0x000fea0003800000 */
[----:B------:R-:W0:Y:S02]  /*00c0*/  LDC.64 R4, c[0x0][0x380] ;  /* 0x0000e000ff047b82 */ /* 0x000e240000000a00 */
[----:B0-----:R-:W2:Y:S06]  /*00d0*/  LDG.E R7, desc[UR4][R4.64+0xcc] ;  /* 0x0000cc0404077981 */ /* 0x001eac000c1e1900 */
[----:B------:R-:W2:Y:S02]  /*00e0*/  LDC.64 R2, c[0x0][0x390] ;  /* 0x0000e400ff027b82 */ /* 0x000ea40000000a00 */
[----:B--2---:R-:W-:Y:S04]  /*00f0*/  STG.E desc[UR4][R2.64], R7 ;  /* 0x0000000702007986 */ /* 0x004fe8000c101904 */
[----:B------:R-:W2:Y:S04]  /*0100*/  LDG.E R9, desc[UR4][R4.64+0x10c] ;  /* 0x00010c0404097981 */ /* 0x000ea8000c1e1900 */
[----:B--2---:R-:W-:Y:S04]  /*0110*/  STG.E desc[UR4][R2.64+0x4], R9 ;  /* 0x0000040902007986 */ /* 0x004fe8000c101904 */
[----:B------:R-:W2:Y:S04]  /*0120*/  LDG.E R11, desc[UR4][R4.64+0x14c] ;  /* 0x00014c04040b7981 */ /* 0x000ea8000c1e1900 */
[----:B--2---:R-:W-:Y:S01]  /*0130*/  STG.E desc[UR4][R2.64+0x8], R11 ;  /* 0x0000080b02007986 */ /* 0x004fe2000c101904 */
[----:B------:R-:W-:Y:S05]  /*0140*/  EXIT ;  /* 0x000000000000794d */ /* 0x000fea0003800000 */
.L_x_5:
        /* <DEDUP_REMOVED lines=9> */
.L_x_4:
[----:B------:R-:W-:-:S13]  /*01e0*/  ISETP.NE.AND P0, PT, R0, 0x66, PT ;  /* 0x000000660000780c */ /* 0x000fda0003f05270 */
        /* <DEDUP_REMOVED lines=12> */
.L_x_6:
        /* <DEDUP_REMOVED lines=9> */
.L_x_7:
        /* <DEDUP_REMOVED lines=12> */
.L_x_20:


//--------------------- .text._Z14compose_matrixP6__halfS0_P7double2S2_ --------------------------
	.section	.text._Z14compose_matrixP6__halfS0_P7double2S2_,"ax",@progbits
	.align	128
        .global         _Z14compose_matrixP6__halfS0_P7double2S2_
        .type           _Z14compose_matrixP6__halfS0_P7double2S2_,@function
        .size           _Z14compose_matrixP6__halfS0_P7double2S2_,(.L_x_21 - _Z14compose_matrixP6__halfS0_P7double2S2_)
        .other          _Z14compose_matrixP6__halfS0_P7double2S2_,@"STO_CUDA_ENTRY STV_DEFAULT"
_Z14compose_matrixP6__halfS0_P7double2S2_:
.text._Z14compose_matrixP6__halfS0_P7double2S2_:
        /* <DEDUP_REMOVED lines=13> */
[----:B0-----:R-:W2:Y:S06]  /*00d0*/  LDG.E.64 R6, desc[UR4][R4.64+0x8] ;  /* 0x0000080404067981 */ /* 0x001eac000c1e1b00 */
[----:B------:R-:W0:Y:S01]  /*00e0*/  LDC.64 R2, c[0x0][0x380] ;  /* 0x0000e000ff027b82 */ /* 0x000e220000000a00 */
[----:B--2---:R-:W1:Y:S02]  /*00f0*/  F2F.F32.F64 R6, R6 ;  /* 0x0000000600067310 */ /* 0x004e640000301000 */
[----:B-1----:R-:W-:-:S04]  /*0100*/  F2FP.F16.F32.PACK_AB R0, RZ, R6 ;  /* 0x00000006ff00723e */ /* 0x002fc800000000ff */
[----:B------:R-:W-:-:S05]  /*0110*/  PRMT R7, R0, 0x7610, R7 ;  /* 0x0000761000077816 */ /* 0x000fca0000000007 */
[----:B0-----:R0:W-:Y:S04]  /*0120*/  STG.E.U16 desc[UR4][R2.64+0x66], R7 ;  /* 0x0000660702007986 */ /* 0x0011e8000c101504 */
[----:B------:R-:W2:Y:S02]  /*0130*/  LDG.E.64 R8, desc[UR4][R4.64+0x18] ;  /* 0x0000180404087981 */ /* 0x000ea4000c1e1b00 */
[----:B--2---:R-:W1:Y:S02]  /*0140*/  F2F.F32.F64 R8, R8 ;  /* 0x0000000800087310 */ /* 0x004e640000301000 */
[----:B-1----:R-:W-:-:S04]  /*0150*/  F2FP.F16.F32.PACK_AB R0, RZ, R8 ;  /* 0x00000008ff00723e */ /* 0x002fc800000000ff */
[----:B------:R-:W-:-:S05]  /*0160*/  PRMT R9, R0, 0x7610, R9 ;  /* 0x0000761000097816 */ /* 0x000fca0000000009 */
[----:B------:R1:W-:Y:S04]  /*0170*/  STG.E.U16 desc[UR4][R2.64+0x68], R9 ;  /* 0x0000680902007986 */ /* 0x0003e8000c101504 */
[----:B------:R-:W2:Y:S02]  /*0180*/  LDG.E.64 R10, desc[UR4][R4.64+0x28] ;  /* 0x00002804040a7981 */ /* 0x000ea4000c1e1b00 */
[----:B--2---:R-:W2:Y:S02]  /*0190*/  F2F.F32.F64 R10, R10 ;  /* 0x0000000a000a7310 */ /* 0x004ea40000301000 */
[----:B--2---:R-:W-:-:S04]  /*01a0*/  F2FP.F16.F32.PACK_AB R0, RZ, R10 ;  /* 0x0000000aff00723e */ /* 0x004fc800000000ff */
[----:B------:R-:W-:-:S05]  /*01b0*/  PRMT R11, R0, 0x7610, R11 ;  /* 0x00007610000b7816 */ /* 0x000fca000000000b */
[----:B------:R2:W-:Y:S04]  /*01c0*/  STG.E.U16 desc[UR4][R2.64+0x6a], R11 ;  /* 0x00006a0b02007986 */ /* 0x0005e8000c101504 */
[----:B0-----:R-:W3:Y:S02]  /*01d0*/  LDG.E.64 R6, desc[UR4][R4.64+0x38] ;  /* 0x0000380404067981 */ /* 0x001ee4000c1e1b00 */
[----:B---3--:R-:W0:Y:S02]  /*01e0*/  F2F.F32.F64 R6, R6 ;  /* 0x0000000600067310 */ /* 0x008e240000301000 */
[----:B0-----:R-:W-:-:S04]  /*01f0*/  F2FP.F16.F32.PACK_AB R0, RZ, R6 ;  /* 0x00000006ff00723e */ /* 0x001fc800000000ff */
[----:B------:R-:W-:-:S05]  /*0200*/  PRMT R7, R0, 0x7610, R7 ;  /* 0x0000761000077816 */ /* 0x000fca0000000007 */
[----:B------:R0:W-:Y:S04]  /*0210*/  STG.E.U16 desc[UR4][R2.64+0x86], R7 ;  /* 0x0000860702007986 */ /* 0x0001e8000c101504 */
[----:B-1----:R-:W3:Y:S02]  /*0220*/  LDG.E.64 R8, desc[UR4][R4.64+0x48] ;  /* 0x0000480404087981 */ /* 0x002ee4000c1e1b00 */
[----:B---3--:R-:W1:Y:S02]  /*0230*/  F2F.F32.F64 R8, R8 ;  /* 0x0000000800087310 */ /* 0x008e640000301000 */
[----:B-1----:R-:W-:-:S04]  /*0240*/  F2FP.F16.F32.PACK_AB R0, RZ, R8 ;  /* 0x00000008ff00723e */ /* 0x002fc800000000ff */
[----:B------:R-:W-:-:S05]  /*0250*/  PRMT R9, R0, 0x7610, R9 ;  /* 0x0000761000097816 */ /* 0x000fca0000000009 */
[----:B------:R1:W-:Y:S04]  /*0260*/  STG.E.U16 desc[UR4][R2.64+0x88], R9 ;  /* 0x0000880902007986 */ /* 0x0003e8000c101504 */
[----:B--2---:R-:W2:Y:S02]  /*0270*/  LDG.E.64 R10, desc[UR4][R4.64+0x58] ;  /* 0x00005804040a7981 */ /* 0x004ea4000c1e1b00 */
        /* <DEDUP_REMOVED lines=14> */
[----:B--2---:R-:W2:Y:S01]  /*0360*/  LDG.E.64 R10, desc[UR4][R4.64+0x88] ;  /* 0x00008804040a7981 */ /* 0x004ea2000c1e1b00 */
[----:B------:R-:W0:Y:S01]  /*0370*/  LDC.64 R12, c[0x0][0x398] ;  /* 0x0000e600ff0c7b82 */ /* 0x000e220000000a00 */
[----:B--2---:R-:W2:Y:S02]  /*0380*/  F2F.F32.F64 R10, R10 ;  /* 0x0000000a000a7310 */ /* 0x004ea40000301000 */
[----:B--2---:R-:W-:-:S04]  /*0390*/  F2FP.F16.F32.PACK_AB R0, RZ, R10 ;  /* 0x0000000aff00723e */ /* 0x004fc800000000ff */
[----:B------:R-:W-:-:S05]  /*03a0*/  PRMT R5, R0, 0x7610, R5 ;  /* 0x0000761000057816 */ /* 0x000fca0000000005 */
[----:B------:R2:W-:Y:S04]  /*03b0*/  STG.E.U16 desc[UR4][R2.64+0xaa], R5 ;  /* 0x0000aa0502007986 */ /* 0x0005e8000c101504 */
[----:B0-----:R-:W3:Y:S01]  /*03c0*/  LDG.E.64 R6, desc[UR4][R12.64+0x8] ;  /* 0x000008040c067981 */ /* 0x001ee2000c1e1b00 */
[----:B-1----:R-:W0:Y:S01]  /*03d0*/  LDC.64 R8, c[0x0][0x388] ;  /* 0x0000e200ff087b82 */ /* 0x002e220000000a00 */
[----:B---3--:R-:W1:Y:S02]  /*03e0*/  F2F.F32.F64 R6, R6 ;  /* 0x0000000600067310 */ /* 0x008e640000301000 */
[----:B-1----:R-:W-:-:S04]  /*03f0*/  F2FP.F16.F32.PACK_AB R0, RZ, R6 ;  /* 0x00000006ff00723e */ /* 0x002fc800000000ff */
[----:B--2---:R-:W-:-:S05]  /*0400*/  PRMT R3, R0, 0x7610, R3 ;  /* 0x0000761000037816 */ /* 0x004fca0000000003 */
[----:B0-----:R0:W-:Y:S04]  /*0410*/  STG.E.U16 desc[UR4][R8.64+0x66], R3 ;  /* 0x0000660308007986 */ /* 0x0011e8000c101504 */
[----:B------:R-:W2:Y:S02]  /*0420*/  LDG.E.64 R4, desc[UR4][R12.64+0x18] ;  /* 0x000018040c047981 */ /* 0x000ea4000c1e1b00 */
[----:B--2---:R-:W1:Y:S02]  /*0430*/  F2F.F32.F64 R4, R4 ;  /* 0x0000000400047310 */ /* 0x004e640000301000 */
[----:B-1----:R-:W-:-:S04]  /*0440*/  F2FP.F16.F32.PACK_AB R0, RZ, R4 ;  /* 0x00000004ff00723e */ /* 0x002fc800000000ff */
[----:B------:R-:W-:-:S05]  /*0450*/  PRMT R7, R0, 0x7610, R7 ;  /* 0x0000761000077816 */ /* 0x000fca0000000007 */
[----:B------:R-:W-:Y:S04]  /*0460*/  STG.E.U16 desc[UR4][R8.64+0x86], R7 ;  /* 0x0000860708007986 */ /* 0x000fe8000c101504 */
[----:B0-----:R-:W2:Y:S02]  /*0470*/  LDG.E.64 R2, desc[UR4][R12.64+0x28] ;  /* 0x000028040c027981 */ /* 0x001ea4000c1e1b00 */
[----:B--2---:R-:W0:Y:S02]  /*0480*/  F2F.F32.F64 R2, R2 ;  /* 0x0000000200027310 */ /* 0x004e240000301000 */
[----:B0-----:R-:W-:-:S05]  /*0490*/  F2FP.F16.F32.PACK_AB R0, RZ, R2 ;  /* 0x00000002ff00723e */ /* 0x001fca00000000ff */
[----:B------:R-:W-:Y:S01]  /*04a0*/  STG.E.U16 desc[UR4][R8.64+0xa6], R0 ;  /* 0x0000a60008007986 */ /* 0x000fe2000c101504 */
[----:B------:R-:W-:Y:S05]  /*04b0*/  EXIT ;  /* 0x000000000000794d */ /* 0x000fea0003800000 */
.L_x_9:
        /* <DEDUP_REMOVED lines=64> */
.L_x_8:
[----:B------:R-:W-:-:S13]  /*08c0*/  ISETP.NE.AND P0, PT, R0, 0x66, PT ;  /* 0x000000660000780c */ /* 0x000fda0003f05270 */
        /* <DEDUP_REMOVED lines=67> */
.L_x_10:
        /* <DEDUP_REMOVED lines=64> */
.L_x_11:
        /* <DEDUP_REMOVED lines=16> */
.L_x_21:


//--------------------- .text._Z9fill_zeroP6__halfS0_Pf --------------------------
	.section	.text._Z9fill_zeroP6__halfS0_Pf,"ax",@progbits
	.align	128
        .global         _Z9fill_zeroP6__halfS0_Pf
        .type           _Z9fill_zeroP6__halfS0_Pf,@function
        .size           _Z9fill_zeroP6__halfS0_Pf,(.L_x_22 - _Z9fill_zeroP6__halfS0_Pf)
        .other          _Z9fill_zeroP6__halfS0_Pf,@"STO_CUDA_ENTRY STV_DEFAULT"
_Z9fill_zeroP6__halfS0_Pf:
.text._Z9fill_zeroP6__halfS0_Pf:
[----:B------:R-:W-:Y:S01]  /*0000*/  LDC R1, c[0x0][0x37c] ;  /* 0x0000df00ff017b82 */ /* 0x000fe20000000800 */
[----:B------:R-:W0:Y:S07]  /*0010*/  S2R R0, SR_TID.X ;  /* 0x0000000000007919 */ /* 0x000e2e0000002100 */
[----:B------:R-:W0:Y:S01]  /*0020*/  LDC R3, c[0x0][0x360] ;  /* 0x0000d800ff037b82 */ /* 0x000e220000000800 */
[----:B------:R-:W1:Y:S07]  /*0030*/  S2R R9, SR_TID.Y ;  /* 0x0000000000097919 */ /* 0x000e6e0000002200 */
[----:B------:R-:W0:Y:S08]  /*0040*/  S2UR UR4, SR_CTAID.X ;  /* 0x00000000000479c3 */ /* 0x000e300000002500 */
[----:B------:R-:W1:Y:S08]  /*0050*/  S2UR UR5, SR_CTAID.Y ;  /* 0x00000000000579c3 */ /* 0x000e700000002600 */
[----:B------:R-:W1:Y:S01]  /*0060*/  LDC R2, c[0x0][0x364] ;  /* 0x0000d900ff027b82 */ /* 0x000e620000000800 */
[----:B0-----:R-:W-:-:S02]  /*0070*/  IMAD R0, R3, UR4, R0 ;  /* 0x0000000403007c24 */ /* 0x001fc4000f8e0200 */
[----:B-1----:R-:W-:-:S05]  /*0080*/  IMAD R9, R2, UR5, R9 ;  /* 0x0000000502097c24 */ /* 0x002fca000f8e0209 */
[----:B------:R-:W-:-:S04]  /*0090*/  VIMNMX.U32 R2, PT, PT, R0, R9, !PT ;  /* 0x0000000900027248 */ /* 0x000fc80007fe0000 */
[----:B------:R-:W-:-:S13]  /*00a0*/  ISETP.GT.U32.AND P0, PT, R2, 0xf, PT ;  /* 0x0000000f0200780c */ /* 0x000fda0003f04070 */
[----:B------:R-:W-:Y:S05]  /*00b0*/  @P0 EXIT ;  /* 0x000000000000094d */ /* 0x000fea0003800000 */
[----:B------:R-:W0:Y:S01]  /*00c0*/  LDC.64 R2, c[0x0][0x380] ;  /* 0x0000e000ff027b82 */ /* 0x000e220000000a00 */
[----:B------:R-:W1:Y:S01]  /*00d0*/  LDCU.64 UR4, c[0x0][0x358] ;  /* 0x00006b00ff0477ac */ /* 0x000e620008000a00 */
[----:B------:R-:W-:-:S06]  /*00e0*/  LEA R9, R0, R9, 0x4 ;  /* 0x0000000900097211 */ /* 0x000fcc00078e20ff */
[----:B------:R-:W2:Y:S08]  /*00f0*/  LDC.64 R4, c[0x0][0x388] ;  /* 0x0000e200ff047b82 */ /* 0x000eb00000000a00 */
[----:B------:R-:W3:Y:S01]  /*0100*/  LDC.64 R6, c[0x0][0x390] ;  /* 0x0000e400ff067b82 */ /* 0x000ee20000000a00 */
[----:B0-----:R-:W-:-:S05]  /*0110*/  IMAD.WIDE.U32 R2, R9, 0x2, R2 ;  /* 0x0000000209027825 */ /* 0x001fca00078e0002 */
[----:B-1----:R-:W-:Y:S01]  /*0120*/  STG.E.U16 desc[UR4][R2.64], RZ ;  /* 0x000000ff02007986 */ /* 0x002fe2000c101504 */
[----:B--2---:R-:W-:-:S05]  /*0130*/  IMAD.WIDE.U32 R4, R9, 0x2, R4 ;  /* 0x0000000209047825 */ /* 0x004fca00078e0004 */
[----:B------:R-:W-:Y:S01]  /*0140*/  STG.E.U16 desc[UR4][R4.64], RZ ;  /* 0x000000ff04007986 */ /* 0x000fe2000c101504 */
[----:B---3--:R-:W-:-:S05]  /*0150*/  IMAD.WIDE.U32 R6, R9, 0x4, R6 ;  /* 0x0000000409067825 */ /* 0x008fca00078e0006 */
[----:B------:R-:W-:Y:S01]  /*0160*/  STG.E desc[UR4][R6.64], RZ ;  /* 0x000000ff06007986 */ /* 0x000fe2000c101904 */
[----:B------:R-:W-:Y:S05]  /*0170*/  EXIT ;  /* 0x000000000000794d */ /* 0x000fea0003800000 */
.L_x_12:
        /* <DEDUP_REMOVED lines=16> */
.L_x_22:


//--------------------- .text._Z7mat_addPfS_S_j   --------------------------
	.section	.text._Z7mat_addPfS_S_j,"ax",@progbits
	.align	128
        .global         _Z7mat_addPfS_S_j
        .type           _Z7mat_addPfS_S_j,@function
        .size           _Z7mat_addPfS_S_j,(.L_x_23 - _Z7mat_addPfS_S_j)
        .other          _Z7mat_addPfS_S_j,@"STO_CUDA_ENTRY STV_DEFAULT"
_Z7mat_addPfS_S_j:
.text._Z7mat_addPfS_S_j:
[----:B------:R-:W-:Y:S01]  /*0000*/  LDC R1, c[0x0][0x37c] ;  /* 0x0000df00ff017b82 */ /* 0x000fe20000000800 */
[----:B------:R-:W0:Y:S01]  /*0010*/  S2R R9, SR_TID.X ;  /* 0x0000000000097919 */ /* 0x000e220000002100 */
[----:B------:R-:W0:Y:S01]  /*0020*/  LDCU UR4, c[0x0][0x360] ;  /* 0x00006c00ff0477ac */ /* 0x000e220008000800 */
[----:B------:R-:W0:Y:S01]  /*0030*/  S2R R0, SR_CTAID.X ;  /* 0x0000000000007919 */ /* 0x000e220000002500 */
[----:B------:R-:W1:Y:S01]  /*0040*/  LDCU UR5, c[0x0][0x398] ;  /* 0x00007300ff0577ac */ /* 0x000e620008000800 */
[----:B0-----:R-:W-:-:S05]  /*0050*/  IMAD R9, R0, UR4, R9 ;  /* 0x0000000400097c24 */ /* 0x001fca000f8e0209 */
[----:B-1----:R-:W-:-:S13]  /*0060*/  ISETP.GE.U32.AND P0, PT, R9, UR5, PT ;  /* 0x0000000509007c0c */ /* 0x002fda000bf06070 */
[----:B------:R-:W-:Y:S05]  /*0070*/  @P0 EXIT ;  /* 0x000000000000094d */ /* 0x000fea0003800000 */
[----:B------:R-:W0:Y:S01]  /*0080*/  LDC.64 R2, c[0x0][0x380] ;  /* 0x0000e000ff027b82 */ /* 0x000e220000000a00 */
[----:B------:R-:W1:Y:S07]  /*0090*/  LDCU.64 UR4, c[0x0][0x358] ;  /* 0x00006b00ff0477ac */ /* 0x000e6e0008000a00 */
[----:B------:R-:W2:Y:S08]  /*00a0*/  LDC.64 R4, c[0x0][0x388] ;  /* 0x0000e200ff047b82 */ /* 0x000eb00000000a00 */
[----:B------:R-:W3:Y:S01]  /*00b0*/  LDC.64 R6, c[0x0][0x390] ;  /* 0x0000e400ff067b82 */ /* 0x000ee20000000a00 */
[----:B0-----:R-:W-:-:S06]  /*00c0*/  IMAD.WIDE.U32 R2, R9, 0x4, R2 ;  /* 0x0000000409027825 */ /* 0x001fcc00078e0002 */
[----:B-1----:R-:W4:Y:S01]  /*00d0*/  LDG.E R2, desc[UR4][R2.64] ;  /* 0x0000000402027981 */ /* 0x002f22000c1e1900 */
[----:B--2---:R-:W-:-:S06]  /*00e0*/  IMAD.WIDE.U32 R4, R9, 0x4, R4 ;  /* 0x0000000409047825 */ /* 0x004fcc00078e0004 */
[----:B------:R-:W4:Y:S01]  /*00f0*/  LDG.E R5, desc[UR4][R4.64] ;  /* 0x0000000404057981 */ /* 0x000f22000c1e1900 */
[----:B---3--:R-:W-:-:S04]  /*0100*/  IMAD.WIDE.U32 R6, R9, 0x4, R6 ;  /* 0x0000000409067825 */ /* 0x008fc800078e0006 */
[----:B----4-:R-:W-:-:S05]  /*0110*/  FADD R9, R2, R5 ;  /* 0x0000000502097221 */ /* 0x010fca0000000000 */
[----:B------:R-:W-:Y:S01]  /*0120*/  STG.E desc[UR4][R6.64], R9 ;  /* 0x0000000906007986 */ /* 0x000fe2000c101904 */
[----:B------:R-:W-:Y:S05]  /*0130*/  EXIT ;  /* 0x000000000000794d */ /* 0x000fea0003800000 */
.L_x_13:
        /* <DEDUP_REMOVED lines=12> */
.L_x_23:


//--------------------- .text._Z7mat_subPfS_S_j   --------------------------
	.section	.text._Z7mat_subPfS_S_j,"ax",@progbits
	.align	128
        .global         _Z7mat_subPfS_S_j
        .type           _Z7mat_subPfS_S_j,@function
        .size           _Z7mat_subPfS_S_j,(.L_x_24 - _Z7mat_subPfS_S_j)
        .other          _Z7mat_subPfS_S_j,@"STO_CUDA_ENTRY STV_DEFAULT"
_Z7mat_subPfS_S_j:
.text._Z7mat_subPfS_S_j:
        /* <DEDUP_REMOVED lines=17> */
[----:B----4-:R-:W-:-:S05]  /*0110*/  FADD R9, R2, -R5 ;  /* 0x8000000502097221 */ /* 0x010fca0000000000 */
[----:B------:R-:W-:Y:S01]  /*0120*/  STG.E desc[UR4][R6.64], R9 ;  /* 0x0000000906007986 */ /* 0x000fe2000c101904 */
[----:B------:R-:W-:Y:S05]  /*0130*/  EXIT ;  /* 0x000000000000794d */ /* 0x000fea0003800000 */
.L_x_14:
        /* <DEDUP_REMOVED lines=12> */
.L_x_24:


//--------------------- .text._Z13dot_wmma16x16P6__halfS0_Pf --------------------------
	.section	.text._Z13dot_wmma16x16P6__halfS0_Pf,"ax",@progbits
	.align	128
        .global         _Z13dot_wmma16x16P6__halfS0_Pf
        .type           _Z13dot_wmma16x16P6__halfS0_Pf,@function
        .size           _Z13dot_wmma16x16P6__halfS0_Pf,(.L_x_25 - _Z13dot_wmma16x16P6__halfS0_Pf)
        .other          _Z13dot_wmma16x16P6__halfS0_Pf,@"STO_CUDA_ENTRY STV_DEFAULT"
_Z13dot_wmma16x16P6__halfS0_Pf:
.text._Z13dot_wmma16x16P6__halfS0_Pf:
[----:B------:R-:W-:Y:S01]  /*0000*/  LDC R1, c[0x0][0x37c] ;  /* 0x0000df00ff017b82 */ /* 0x000fe20000000800 */
[----:B------:R-:W0:Y:S01]  /*0010*/  S2R R5, SR_LANEID ;  /* 0x0000000000057919 */ /* 0x000e220000000000 */
[----:B------:R-:W1:Y:S01]  /*0020*/  LDCU.128 UR8, c[0x0][0x380] ;  /* 0x00007000ff0877ac */ /* 0x000e620008000c00 */
[----:B------:R-:W-:Y:S01]  /*0030*/  IMAD.MOV.U32 R3, RZ, RZ, RZ ;  /* 0x000000ffff037224 */ /* 0x000fe200078e00ff */
[----:B------:R-:W2:Y:S01]  /*0040*/  LDCU.64 UR4, c[0x0][0x358] ;  /* 0x00006b00ff0477ac */ /* 0x000ea20008000a00 */
[----:B------:R-:W3:Y:S01]  /*0050*/  LDCU.64 UR6, c[0x0][0x390] ;  /* 0x00007200ff0677ac */ /* 0x000ee20008000a00 */
[----:B0-----:R-:W-:Y:S02]  /*0060*/  LOP3.LUT R2, R5, 0x3, RZ, 0xc0, !PT ;  /* 0x0000000305027812 */ /* 0x001fe400078ec0ff */
[----:B------:R-:W-:-:S05]  /*0070*/  SHF.R.U32.HI R5, RZ, 0x2, R5 ;  /* 0x00000002ff057819 */ /* 0x000fca0000011605 */
[----:B------:R-:W-:-:S03]  /*0080*/  IMAD.WIDE.U32 R2, R5, 0x8, R2 ;  /* 0x0000000805027825 */ /* 0x000fc600078e0002 */
[----:B-1----:R-:W-:-:S04]  /*0090*/  LEA R10, P0, R2, UR10, 0x2 ;  /* 0x0000000a020a7c11 */ /* 0x002fc8000f8010ff */
[----:B------:R-:W-:-:S05]  /*00a0*/  LEA.HI.X R11, R2, UR11, R3, 0x2, P0 ;  /* 0x0000000b020b7c11 */ /* 0x000fca00080f1403 */
[----:B--2---:R-:W2:Y:S04]  /*00b0*/  LDG.E R0, desc[UR4][R10.64] ;  /* 0x000000040a007981 */ /* 0x004ea8000c1e1900 */
[----:B------:R-:W4:Y:S04]  /*00c0*/  LDG.E R12, desc[UR4][R10.64+0x100] ;  /* 0x000100040a0c7981 */ /* 0x000f28000c1e1900 */
[----:B------:R-:W5:Y:S04]  /*00d0*/  LDG.E R13, desc[UR4][R10.64+0x10] ;  /* 0x000010040a0d7981 */ /* 0x000f68000c1e1900 */
[----:B------:R-:W3:Y:S01]  /*00e0*/  LDG.E R14, desc[UR4][R10.64+0x110] ;  /* 0x000110040a0e7981 */ /* 0x000ee2000c1e1900 */
[----:B------:R-:W-:-:S04]  /*00f0*/  LEA R8, P0, R2, UR8, 0x2 ;  /* 0x0000000802087c11 */ /* 0x000fc8000f8010ff */
[----:B------:R-:W-:-:S05]  /*0100*/  LEA.HI.X R9, R2, UR9, R3, 0x2, P0 ;  /* 0x0000000902097c11 */ /* 0x000fca00080f1403 */
[----:B------:R-:W3:Y:S04]  /*0110*/  LDG.E R4, desc[UR4][R8.64] ;  /* 0x0000000408047981 */ /* 0x000ee8000c1e1900 */
[----:B------:R-:W3:Y:S04]  /*0120*/  LDG.E R5, desc[UR4][R8.64+0x100] ;  /* 0x0001000408057981 */ /* 0x000ee8000c1e1900 */
[----:B------:R-:W3:Y:S04]  /*0130*/  LDG.E R6, desc[UR4][R8.64+0x10] ;  /* 0x0000100408067981 */ /* 0x000ee8000c1e1900 */
[----:B------:R-:W3:Y:S04]  /*0140*/  LDG.E R7, desc[UR4][R8.64+0x110] ;  /* 0x0001100408077981 */ /* 0x000ee8000c1e1900 */
[----:B--2---:R-:W-:Y:S04]  /*0150*/  MOVM.16.MT88 R16, R0 ;  /* 0x000000000010723a */ /* 0x004fe80000000000 */
[----:B----4-:R-:W0:Y:S04]  /*0160*/  MOVM.16.MT88 R17, R12 ;  /* 0x000000000c11723a */ /* 0x010e280000000000 */
[----:B-----5:R-:W-:Y:S04]  /*0170*/  MOVM.16.MT88 R18, R13 ;  /* 0x000000000d12723a */ /* 0x020fe80000000000 */
[----:B---3--:R-:W1:Y:S01]  /*0180*/  MOVM.16.MT88 R19, R14 ;  /* 0x000000000e13723a */ /* 0x008e620000000000 */
[C---:B0-----:R-:W-:Y:S08]  /*0190*/  HMMA.16816.F32 R20, R4.reuse, R16, RZ ;  /* 0x000000100414723c */ /* 0x041ff000000018ff */
[----:B-1----:R-:W-:Y:S01]  /*01a0*/  HMMA.16816.F32 R16, R4, R18, RZ ;  /* 0x000000120410723c */ /* 0x002fe200000018ff */
[----:B------:R-:W-:-:S04]  /*01b0*/  LEA R4, P0, R2, UR6, 0x3 ;  /* 0x0000000602047c11 */ /* 0x000fc8000f8018ff */
[----:B------:R-:W-:-:S06]  /*01c0*/  LEA.HI.X R5, R2, UR7, R3, 0x3, P0 ;  /* 0x0000000702057c11 */ /* 0x000fcc00080f1c03 */
[----:B------:R-:W-:Y:S04]  /*01d0*/  STG.E.64 desc[UR4][R4.64], R20 ;  /* 0x0000001404007986 */ /* 0x000fe8000c101b04 */
[----:B------:R-:W-:Y:S04]  /*01e0*/  STG.E.64 desc[UR4][R4.64+0x200], R22 ;  /* 0x0002001604007986 */ /* 0x000fe8000c101b04 */
[----:B------:R-:W-:Y:S04]  /*01f0*/  STG.E.64 desc[UR4][R4.64+0x20], R16 ;  /* 0x0000201004007986 */ /* 0x000fe8000c101b04 */
[----:B------:R-:W-:Y:S01]  /*0200*/  STG.E.64 desc[UR4][R4.64+0x220], R18 ;  /* 0x0002201204007986 */ /* 0x000fe2000c101b04 */
[----:B------:R-:W-:Y:S05]  /*0210*/  EXIT ;  /* 0x000000000000794d */ /* 0x000fea0003800000 */
.L_x_15:
        /* <DEDUP_REMOVED lines=14> */
.L_x_25:


//--------------------- .nv.shared.reserved.0     --------------------------
	.section	.nv.shared.reserved.0,"aw",@nobits
	.weak		__nv_reservedSMEM_offset_0_alias
	.size		__nv_reservedSMEM_offset_0_alias, 0, 64
	.other		__nv_reservedSMEM_offset_0_alias,@"STO_CUDA_RESERVED_SHARED STV_DEFAULT"
__nv_reservedSMEM_offset_0_alias:
	.zero		0
	.zero		64


//--------------------- .nv.constant0._Z11mat_vec_mulP7double2S0_S0_ --------------------------
	.section	.nv.constant0._Z11mat_vec_mulP7double2S0_S0_,"a",@progbits
	.sectionflags	@""
	.align	4
.nv.constant0._Z11mat_vec_mulP7double2S0_S0_:
	.zero		920


//--------------------- .nv.constant0._Z11fill_matrixP6__halfj --------------------------
	.section	.nv.constant0._Z11fill_matrixP6__halfj,"a",@progbits
	.sectionflags	@""
	.align	4
.nv.constant0._Z11fill_matrixP6__halfj:
	.zero		908


//--------------------- .nv.constant0._Z7combinePfS_P7double2 --------------------------
	.section	.nv.constant0._Z7combinePfS_P7double2,"a",@progbits
	.sectionflags	@""
	.align	4
.nv.constant0._Z7combinePfS_P7double2:
	.zero		920


//--------------------- .nv.constant0._Z11add_sub_vecPfS_S_S_S_S_ --------------------------
	.section	.nv.constant0._Z11add_sub_vecPfS_S_S_S_S_,"a",@progbits
	.sectionflags	@""
	.align	4
.nv.constant0._Z11add_sub_vecPfS_S_S_S_S_:
	.zero		944


//--------------------- .nv.constant0._Z11isolate_vecPfS_S_S_S_ --------------------------
	.section	.nv.constant0._Z11isolate_vecPfS_S_S_S_,"a",@progbits
	.sectionflags	@""
	.align	4
.nv.constant0._Z11isolate_vecPfS_S_S_S_:
	.zero		936


//--------------------- .nv.constant0._Z14compose_matrixP6__halfS0_P7double2S2_ --------------------------
	.section	.nv.constant0._Z14compose_matrixP6__halfS0_P7double2S2_,"a",@progbits
	.sectionflags	@""
	.align	4
.nv.constant0._Z14compose_matrixP6__halfS0_P7double2S2_:
	.zero		928


//--------------------- .nv.constant0._Z9fill_zeroP6__halfS0_Pf --------------------------
	.section	.nv.constant0._Z9fill_zeroP6__halfS0_Pf,"a",@progbits
	.sectionflags	@""
	.align	4
.nv.constant0._Z9fill_zeroP6__halfS0_Pf:
	.zero		920


//--------------------- .nv.constant0._Z7mat_addPfS_S_j --------------------------
	.section	.nv.constant0._Z7mat_addPfS_S_j,"a",@progbits
	.sectionflags	@""
	.align	4
.nv.constant0._Z7mat_addPfS_S_j:
	.zero		924


//--------------------- .nv.constant0._Z7mat_subPfS_S_j --------------------------
	.section	.nv.constant0._Z7mat_subPfS_S_j,"a",@progbits
	.sectionflags	@""
	.align	4
.nv.constant0._Z7mat_subPfS_S_j:
	.zero		924


//--------------------- .nv.constant0._Z13dot_wmma16x16P6__halfS0_Pf --------------------------
	.section	.nv.constant0._Z13dot_wmma16x16P6__halfS0_Pf,"a",@progbits
	.sectionflags	@""
	.align	4
.nv.constant0._Z13dot_wmma16x16P6__halfS0_Pf:
	.zero		920


//--------------------- SYMBOLS --------------------------

	.type		.nv.reservedSmem.offset0,@object
	.size		.nv.reservedSmem.offset0,0x4
